//
// Generated by NVIDIA NVVM Compiler
//
// Compiler Build ID: CL-36424714
// Cuda compilation tools, release 13.0, V13.0.88
// Based on NVVM 20.0.0
//

.version 9.0
.target sm_100
.address_size 64

	// .globl	_Z5prob1PdiiiiP4Vec3S1_S1_P4Prop
.func  (.param .align 16 .b8 func_retval0[16]) __internal_trig_reduction_slowpathd
(
	.param .b64 __internal_trig_reduction_slowpathd_param_0
)
;
.global .align 8 .b8 __cudart_i2opi_d[144] = {8, 93, 141, 31, 177, 95, 251, 107, 234, 146, 82, 138, 247, 57, 7, 61, 123, 241, 229, 235, 199, 186, 39, 117, 45, 234, 95, 158, 102, 63, 70, 79, 183, 9, 203, 39, 207, 126, 54, 109, 31, 109, 10, 90, 139, 17, 47, 239, 15, 152, 5, 222, 255, 151, 248, 31, 59, 40, 249, 189, 139, 95, 132, 156, 244, 57, 83, 131, 57, 214, 145, 57, 65, 126, 95, 180, 38, 112, 156, 233, 132, 68, 187, 46, 245, 53, 130, 232, 62, 167, 41, 177, 28, 235, 29, 254, 28, 146, 209, 9, 234, 46, 73, 6, 224, 210, 77, 66, 58, 110, 36, 183, 97, 197, 187, 222, 171, 99, 81, 254, 65, 144, 67, 60, 153, 149, 98, 219, 192, 221, 52, 245, 209, 87, 39, 252, 41, 21, 68, 78, 110, 131, 249, 162};
.global .align 16 .b8 __cudart_sin_cos_coeffs[128] = {70, 210, 176, 44, 241, 229, 90, 190, 146, 227, 172, 105, 227, 29, 199, 62, 161, 98, 219, 25, 160, 1, 42, 191, 24, 8, 17, 17, 17, 17, 129, 63, 84, 85, 85, 85, 85, 85, 197, 191, 0, 0, 0, 0, 0, 0, 0, 0, 0, 0, 0, 0, 0, 0, 0, 0, 100, 129, 253, 32, 131, 255, 168, 189, 40, 133, 239, 193, 167, 238, 33, 62, 217, 230, 6, 142, 79, 126, 146, 190, 233, 188, 221, 25, 160, 1, 250, 62, 71, 93, 193, 22, 108, 193, 86, 191, 81, 85, 85, 85, 85, 85, 165, 63, 0, 0, 0, 0, 0, 0, 224, 191, 0, 0, 0, 0, 0, 0, 240, 63};

.visible .entry _Z5prob1PdiiiiP4Vec3S1_S1_P4Prop(
	.param .u64 .ptr .align 1 _Z5prob1PdiiiiP4Vec3S1_S1_P4Prop_param_0,
	.param .u32 _Z5prob1PdiiiiP4Vec3S1_S1_P4Prop_param_1,
	.param .u32 _Z5prob1PdiiiiP4Vec3S1_S1_P4Prop_param_2,
	.param .u32 _Z5prob1PdiiiiP4Vec3S1_S1_P4Prop_param_3,
	.param .u32 _Z5prob1PdiiiiP4Vec3S1_S1_P4Prop_param_4,
	.param .u64 .ptr .align 1 _Z5prob1PdiiiiP4Vec3S1_S1_P4Prop_param_5,
	.param .u64 .ptr .align 1 _Z5prob1PdiiiiP4Vec3S1_S1_P4Prop_param_6,
	.param .u64 .ptr .align 1 _Z5prob1PdiiiiP4Vec3S1_S1_P4Prop_param_7,
	.param .u64 .ptr .align 1 _Z5prob1PdiiiiP4Vec3S1_S1_P4Prop_param_8
)
{
	.reg .pred 	%p<7>;
	.reg .b16 	%rs<2>;
	.reg .b32 	%r<11>;
	.reg .b64 	%rd<27>;
	.reg .b64 	%fd<75>;

	ld.param.u64 	%rd4, [_Z5prob1PdiiiiP4Vec3S1_S1_P4Prop_param_0];
	ld.param.u32 	%r6, [_Z5prob1PdiiiiP4Vec3S1_S1_P4Prop_param_1];
	ld.param.u32 	%r7, [_Z5prob1PdiiiiP4Vec3S1_S1_P4Prop_param_2];
	ld.param.u32 	%r8, [_Z5prob1PdiiiiP4Vec3S1_S1_P4Prop_param_4];
	ld.param.u64 	%rd8, [_Z5prob1PdiiiiP4Vec3S1_S1_P4Prop_param_5];
	ld.param.u64 	%rd5, [_Z5prob1PdiiiiP4Vec3S1_S1_P4Prop_param_6];
	ld.param.u64 	%rd7, [_Z5prob1PdiiiiP4Vec3S1_S1_P4Prop_param_8];
	cvta.to.global.u64 	%rd1, %rd8;
	mov.u32 	%r1, %tid.x;
	mov.u32 	%r2, %ctaid.x;
	or.b32  	%r9, %r1, %r2;
	setp.ne.s32 	%p1, %r9, 0;
	@%p1 bra 	$L__BB0_2;
	cvta.to.global.u64 	%rd9, %rd4;
	mul.wide.s32 	%rd10, %r6, 24;
	add.s64 	%rd11, %rd1, %rd10;
	ld.global.f64 	%fd16, [%rd11];
	mul.wide.s32 	%rd12, %r7, 24;
	add.s64 	%rd13, %rd1, %rd12;
	ld.global.f64 	%fd17, [%rd13];
	sub.f64 	%fd18, %fd16, %fd17;
	ld.global.f64 	%fd19, [%rd11+8];
	ld.global.f64 	%fd20, [%rd13+8];
	sub.f64 	%fd21, %fd19, %fd20;
	ld.global.f64 	%fd22, [%rd11+16];
	ld.global.f64 	%fd23, [%rd13+16];
	sub.f64 	%fd24, %fd22, %fd23;
	mul.f64 	%fd25, %fd21, %fd21;
	fma.rn.f64 	%fd26, %fd18, %fd18, %fd25;
	fma.rn.f64 	%fd27, %fd24, %fd24, %fd26;
	sqrt.rn.f64 	%fd28, %fd27;
	ld.global.f64 	%fd29, [%rd9];
	min.f64 	%fd30, %fd29, %fd28;
	st.global.f64 	[%rd9], %fd30;
$L__BB0_2:
	setp.ge.s32 	%p2, %r1, %r8;
	mov.f64 	%fd72, 0d0000000000000000;
	mov.f64 	%fd73, %fd72;
	mov.f64 	%fd74, %fd72;
	@%p2 bra 	$L__BB0_8;
	mov.u32 	%r3, %ntid.x;
	cvta.to.global.u64 	%rd2, %rd7;
	mov.f64 	%fd71, 0d0000000000000000;
	mul.wide.u32 	%rd18, %r2, 24;
	add.s64 	%rd19, %rd1, %rd18;
	mov.u32 	%r10, %r1;
	mov.f64 	%fd70, %fd71;
	mov.f64 	%fd69, %fd71;
$L__BB0_4:
	setp.eq.s32 	%p3, %r2, %r10;
	@%p3 bra 	$L__BB0_6;
	mul.wide.s32 	%rd14, %r10, 16;
	add.s64 	%rd15, %rd2, %rd14;
	ld.global.f64 	%fd33, [%rd15];
	ld.global.u8 	%rs1, [%rd15+8];
	setp.eq.s16 	%p4, %rs1, 0;
	selp.f64 	%fd34, %fd33, 0d0000000000000000, %p4;
	mul.wide.s32 	%rd16, %r10, 24;
	add.s64 	%rd17, %rd1, %rd16;
	ld.global.f64 	%fd35, [%rd17];
	ld.global.f64 	%fd36, [%rd19];
	sub.f64 	%fd37, %fd35, %fd36;
	ld.global.f64 	%fd38, [%rd17+8];
	ld.global.f64 	%fd39, [%rd19+8];
	sub.f64 	%fd40, %fd38, %fd39;
	ld.global.f64 	%fd41, [%rd17+16];
	ld.global.f64 	%fd42, [%rd19+16];
	sub.f64 	%fd43, %fd41, %fd42;
	mul.f64 	%fd44, %fd40, %fd40;
	fma.rn.f64 	%fd45, %fd37, %fd37, %fd44;
	fma.rn.f64 	%fd46, %fd43, %fd43, %fd45;
	add.f64 	%fd47, %fd46, 0d3EB0C6F7A0B5ED8D;
	rsqrt.approx.f64 	%fd48, %fd47;
	mul.f64 	%fd49, %fd48, %fd48;
	mul.f64 	%fd50, %fd48, %fd49;
	mul.f64 	%fd51, %fd34, %fd37;
	fma.rn.f64 	%fd69, %fd51, %fd50, %fd69;
	mul.f64 	%fd52, %fd34, %fd40;
	fma.rn.f64 	%fd70, %fd52, %fd50, %fd70;
	mul.f64 	%fd53, %fd34, %fd43;
	fma.rn.f64 	%fd71, %fd53, %fd50, %fd71;
$L__BB0_6:
	add.s32 	%r10, %r10, %r3;
	setp.lt.s32 	%p5, %r10, %r8;
	@%p5 bra 	$L__BB0_4;
	mul.f64 	%fd72, %fd69, 0d3E3132E26590C335;
	mul.f64 	%fd73, %fd70, 0d3E3132E26590C335;
	mul.f64 	%fd74, %fd71, 0d3E3132E26590C335;
$L__BB0_8:
	ld.param.u64 	%rd26, [_Z5prob1PdiiiiP4Vec3S1_S1_P4Prop_param_7];
	cvta.to.global.u64 	%rd20, %rd26;
	mul.wide.u32 	%rd21, %r2, 24;
	add.s64 	%rd3, %rd20, %rd21;
	atom.global.add.f64 	%fd54, [%rd3], %fd72;
	atom.global.add.f64 	%fd55, [%rd3+8], %fd73;
	atom.global.add.f64 	%fd56, [%rd3+16], %fd74;
	bar.sync 	0;
	setp.ne.s32 	%p6, %r1, 0;
	@%p6 bra 	$L__BB0_10;
	add.s64 	%rd23, %rd1, %rd21;
	ld.global.f64 	%fd57, [%rd23];
	ld.global.f64 	%fd58, [%rd3];
	fma.rn.f64 	%fd59, %fd58, 0d404E000000000000, %fd57;
	cvta.to.global.u64 	%rd24, %rd5;
	add.s64 	%rd25, %rd24, %rd21;
	st.global.f64 	[%rd25], %fd59;
	ld.global.f64 	%fd60, [%rd23+8];
	ld.global.f64 	%fd61, [%rd3+8];
	fma.rn.f64 	%fd62, %fd61, 0d404E000000000000, %fd60;
	st.global.f64 	[%rd25+8], %fd62;
	ld.global.f64 	%fd63, [%rd23+16];
	ld.global.f64 	%fd64, [%rd3+16];
	fma.rn.f64 	%fd65, %fd64, 0d404E000000000000, %fd63;
	st.global.f64 	[%rd25+16], %fd65;
$L__BB0_10:
	ret;

}
	// .globl	_Z5prob2PiiiiiP4Vec3S1_S1_P4Prop
.visible .entry _Z5prob2PiiiiiP4Vec3S1_S1_P4Prop(
	.param .u64 .ptr .align 1 _Z5prob2PiiiiiP4Vec3S1_S1_P4Prop_param_0,
	.param .u32 _Z5prob2PiiiiiP4Vec3S1_S1_P4Prop_param_1,
	.param .u32 _Z5prob2PiiiiiP4Vec3S1_S1_P4Prop_param_2,
	.param .u32 _Z5prob2PiiiiiP4Vec3S1_S1_P4Prop_param_3,
	.param .u32 _Z5prob2PiiiiiP4Vec3S1_S1_P4Prop_param_4,
	.param .u64 .ptr .align 1 _Z5prob2PiiiiiP4Vec3S1_S1_P4Prop_param_5,
	.param .u64 .ptr .align 1 _Z5prob2PiiiiiP4Vec3S1_S1_P4Prop_param_6,
	.param .u64 .ptr .align 1 _Z5prob2PiiiiiP4Vec3S1_S1_P4Prop_param_7,
	.param .u64 .ptr .align 1 _Z5prob2PiiiiiP4Vec3S1_S1_P4Prop_param_8
)
{
	.reg .pred 	%p<13>;
	.reg .b16 	%rs<2>;
	.reg .b32 	%r<24>;
	.reg .b64 	%rd<31>;
	.reg .b64 	%fd<111>;

	ld.param.u64 	%rd4, [_Z5prob2PiiiiiP4Vec3S1_S1_P4Prop_param_0];
	ld.param.u32 	%r9, [_Z5prob2PiiiiiP4Vec3S1_S1_P4Prop_param_1];
	ld.param.u32 	%r10, [_Z5prob2PiiiiiP4Vec3S1_S1_P4Prop_param_2];
	ld.param.u32 	%r11, [_Z5prob2PiiiiiP4Vec3S1_S1_P4Prop_param_3];
	ld.param.u32 	%r12, [_Z5prob2PiiiiiP4Vec3S1_S1_P4Prop_param_4];
	ld.param.u64 	%rd8, [_Z5prob2PiiiiiP4Vec3S1_S1_P4Prop_param_5];
	ld.param.u64 	%rd5, [_Z5prob2PiiiiiP4Vec3S1_S1_P4Prop_param_6];
	ld.param.u64 	%rd7, [_Z5prob2PiiiiiP4Vec3S1_S1_P4Prop_param_8];
	cvta.to.global.u64 	%rd1, %rd8;
	mov.u32 	%r1, %tid.x;
	mov.u32 	%r2, %ctaid.x;
	or.b32  	%r13, %r1, %r2;
	setp.ne.s32 	%p2, %r13, 0;
	@%p2 bra 	$L__BB1_3;
	mul.wide.s32 	%rd9, %r9, 24;
	add.s64 	%rd10, %rd1, %rd9;
	ld.global.f64 	%fd23, [%rd10];
	mul.wide.s32 	%rd11, %r10, 24;
	add.s64 	%rd12, %rd1, %rd11;
	ld.global.f64 	%fd24, [%rd12];
	sub.f64 	%fd25, %fd23, %fd24;
	ld.global.f64 	%fd26, [%rd10+8];
	ld.global.f64 	%fd27, [%rd12+8];
	sub.f64 	%fd28, %fd26, %fd27;
	ld.global.f64 	%fd29, [%rd10+16];
	ld.global.f64 	%fd30, [%rd12+16];
	sub.f64 	%fd31, %fd29, %fd30;
	mul.f64 	%fd32, %fd28, %fd28;
	fma.rn.f64 	%fd33, %fd25, %fd25, %fd32;
	fma.rn.f64 	%fd34, %fd31, %fd31, %fd33;
	setp.geu.f64 	%p3, %fd34, 0d42D6BCC41E900000;
	@%p3 bra 	$L__BB1_3;
	cvta.to.global.u64 	%rd13, %rd4;
	ld.global.u32 	%r14, [%rd13];
	min.s32 	%r15, %r14, %r11;
	st.global.u32 	[%rd13], %r15;
$L__BB1_3:
	setp.ge.s32 	%p4, %r1, %r12;
	mov.f64 	%fd108, 0d0000000000000000;
	mov.f64 	%fd109, %fd108;
	mov.f64 	%fd110, %fd108;
	@%p4 bra 	$L__BB1_13;
	add.s32 	%r16, %r11, 1;
	cvt.rn.f64.s32 	%fd37, %r16;
	mul.f64 	%fd38, %fd37, 0d404E000000000000;
	div.rn.f64 	%fd1, %fd38, 0d40B7700000000000;
	abs.f64 	%fd39, %fd1;
	setp.eq.f64 	%p5, %fd39, 0d7FF0000000000000;
	mul.f64 	%fd40, %fd1, 0d3FE45F306DC9C883;
	cvt.rni.s32.f64 	%r17, %fd40;
	cvt.rn.f64.s32 	%fd41, %r17;
	fma.rn.f64 	%fd42, %fd41, 0dBFF921FB54442D18, %fd1;
	fma.rn.f64 	%fd43, %fd41, 0dBC91A62633145C00, %fd42;
	fma.rn.f64 	%fd44, %fd41, 0dB97B839A252049C0, %fd43;
	setp.ltu.f64 	%p6, %fd39, 0d41E0000000000000;
	mov.f64 	%fd107, 0d0000000000000000;
	mul.rn.f64 	%fd45, %fd1, %fd107;
	mov.u32 	%r3, %ntid.x;
	or.pred  	%p1, %p5, %p6;
	selp.f64 	%fd2, %fd45, %fd44, %p5;
	selp.b32 	%r4, 0, %r17, %p5;
	cvta.to.global.u64 	%rd2, %rd7;
	mul.wide.u32 	%rd22, %r2, 24;
	add.s64 	%rd23, %rd1, %rd22;
	mov.u64 	%rd18, __cudart_sin_cos_coeffs;
	mov.u32 	%r22, %r1;
	mov.f64 	%fd106, %fd107;
	mov.f64 	%fd105, %fd107;
$L__BB1_5:
	setp.eq.s32 	%p7, %r2, %r22;
	@%p7 bra 	$L__BB1_11;
	mul.wide.s32 	%rd14, %r22, 16;
	add.s64 	%rd15, %rd2, %rd14;
	ld.global.f64 	%fd104, [%rd15];
	ld.global.u8 	%rs1, [%rd15+8];
	setp.eq.s16 	%p8, %rs1, 0;
	@%p8 bra 	$L__BB1_10;
	mov.f64 	%fd103, %fd2;
	mov.u32 	%r23, %r4;
	@%p1 bra 	$L__BB1_9;
	{ // callseq 0, 0
	.param .b64 param0;
	st.param.f64 	[param0], %fd1;
	.param .align 16 .b8 retval0[16];
	call.uni (retval0), 
	__internal_trig_reduction_slowpathd, 
	(
	param0
	);
	ld.param.f64 	%fd103, [retval0];
	ld.param.b32 	%r23, [retval0+8];
	} // callseq 0
$L__BB1_9:
	shl.b32 	%r19, %r23, 6;
	cvt.u64.u32 	%rd16, %r19;
	and.b64  	%rd17, %rd16, 64;
	add.s64 	%rd19, %rd18, %rd17;
	mul.rn.f64 	%fd47, %fd103, %fd103;
	and.b32  	%r20, %r23, 1;
	setp.eq.b32 	%p9, %r20, 1;
	selp.f64 	%fd48, 0dBDA8FF8320FD8164, 0d3DE5DB65F9785EBA, %p9;
	ld.global.nc.v2.f64 	{%fd49, %fd50}, [%rd19];
	fma.rn.f64 	%fd51, %fd48, %fd47, %fd49;
	fma.rn.f64 	%fd52, %fd51, %fd47, %fd50;
	ld.global.nc.v2.f64 	{%fd53, %fd54}, [%rd19+16];
	fma.rn.f64 	%fd55, %fd52, %fd47, %fd53;
	fma.rn.f64 	%fd56, %fd55, %fd47, %fd54;
	ld.global.nc.v2.f64 	{%fd57, %fd58}, [%rd19+32];
	fma.rn.f64 	%fd59, %fd56, %fd47, %fd57;
	fma.rn.f64 	%fd60, %fd59, %fd47, %fd58;
	fma.rn.f64 	%fd61, %fd60, %fd103, %fd103;
	fma.rn.f64 	%fd62, %fd60, %fd47, 0d3FF0000000000000;
	selp.f64 	%fd63, %fd62, %fd61, %p9;
	and.b32  	%r21, %r23, 2;
	setp.eq.s32 	%p10, %r21, 0;
	mov.f64 	%fd64, 0d0000000000000000;
	sub.f64 	%fd65, %fd64, %fd63;
	selp.f64 	%fd66, %fd63, %fd65, %p10;
	abs.f64 	%fd67, %fd66;
	mul.f64 	%fd68, %fd104, 0d3FE0000000000000;
	fma.rn.f64 	%fd104, %fd68, %fd67, %fd104;
$L__BB1_10:
	mul.wide.s32 	%rd20, %r22, 24;
	add.s64 	%rd21, %rd1, %rd20;
	ld.global.f64 	%fd69, [%rd21];
	ld.global.f64 	%fd70, [%rd23];
	sub.f64 	%fd71, %fd69, %fd70;
	ld.global.f64 	%fd72, [%rd21+8];
	ld.global.f64 	%fd73, [%rd23+8];
	sub.f64 	%fd74, %fd72, %fd73;
	ld.global.f64 	%fd75, [%rd21+16];
	ld.global.f64 	%fd76, [%rd23+16];
	sub.f64 	%fd77, %fd75, %fd76;
	mul.f64 	%fd78, %fd74, %fd74;
	fma.rn.f64 	%fd79, %fd71, %fd71, %fd78;
	fma.rn.f64 	%fd80, %fd77, %fd77, %fd79;
	add.f64 	%fd81, %fd80, 0d3EB0C6F7A0B5ED8D;
	rsqrt.approx.f64 	%fd82, %fd81;
	mul.f64 	%fd83, %fd82, %fd82;
	mul.f64 	%fd84, %fd82, %fd83;
	mul.f64 	%fd85, %fd104, %fd71;
	fma.rn.f64 	%fd105, %fd85, %fd84, %fd105;
	mul.f64 	%fd86, %fd104, %fd74;
	fma.rn.f64 	%fd106, %fd86, %fd84, %fd106;
	mul.f64 	%fd87, %fd104, %fd77;
	fma.rn.f64 	%fd107, %fd87, %fd84, %fd107;
$L__BB1_11:
	add.s32 	%r22, %r22, %r3;
	setp.lt.s32 	%p11, %r22, %r12;
	@%p11 bra 	$L__BB1_5;
	mul.f64 	%fd108, %fd105, 0d3E3132E26590C335;
	mul.f64 	%fd109, %fd106, 0d3E3132E26590C335;
	mul.f64 	%fd110, %fd107, 0d3E3132E26590C335;
$L__BB1_13:
	ld.param.u64 	%rd30, [_Z5prob2PiiiiiP4Vec3S1_S1_P4Prop_param_7];
	cvta.to.global.u64 	%rd24, %rd30;
	mul.wide.u32 	%rd25, %r2, 24;
	add.s64 	%rd3, %rd24, %rd25;
	atom.global.add.f64 	%fd88, [%rd3], %fd108;
	atom.global.add.f64 	%fd89, [%rd3+8], %fd109;
	atom.global.add.f64 	%fd90, [%rd3+16], %fd110;
	bar.sync 	0;
	setp.ne.s32 	%p12, %r1, 0;
	@%p12 bra 	$L__BB1_15;
	add.s64 	%rd27, %rd1, %rd25;
	ld.global.f64 	%fd91, [%rd27];
	ld.global.f64 	%fd92, [%rd3];
	fma.rn.f64 	%fd93, %fd92, 0d404E000000000000, %fd91;
	cvta.to.global.u64 	%rd28, %rd5;
	add.s64 	%rd29, %rd28, %rd25;
	st.global.f64 	[%rd29], %fd93;
	ld.global.f64 	%fd94, [%rd27+8];
	ld.global.f64 	%fd95, [%rd3+8];
	fma.rn.f64 	%fd96, %fd95, 0d404E000000000000, %fd94;
	st.global.f64 	[%rd29+8], %fd96;
	ld.global.f64 	%fd97, [%rd27+16];
	ld.global.f64 	%fd98, [%rd3+16];
	fma.rn.f64 	%fd99, %fd98, 0d404E000000000000, %fd97;
	st.global.f64 	[%rd29+16], %fd99;
$L__BB1_15:
	ret;

}
	// .globl	_Z5prob3PiiiiiiP4Vec3S1_S1_P4Prop
.visible .entry _Z5prob3PiiiiiiP4Vec3S1_S1_P4Prop(
	.param .u64 .ptr .align 1 _Z5prob3PiiiiiiP4Vec3S1_S1_P4Prop_param_0,
	.param .u32 _Z5prob3PiiiiiiP4Vec3S1_S1_P4Prop_param_1,
	.param .u32 _Z5prob3PiiiiiiP4Vec3S1_S1_P4Prop_param_2,
	.param .u32 _Z5prob3PiiiiiiP4Vec3S1_S1_P4Prop_param_3,
	.param .u32 _Z5prob3PiiiiiiP4Vec3S1_S1_P4Prop_param_4,
	.param .u32 _Z5prob3PiiiiiiP4Vec3S1_S1_P4Prop_param_5,
	.param .u64 .ptr .align 1 _Z5prob3PiiiiiiP4Vec3S1_S1_P4Prop_param_6,
	.param .u64 .ptr .align 1 _Z5prob3PiiiiiiP4Vec3S1_S1_P4Prop_param_7,
	.param .u64 .ptr .align 1 _Z5prob3PiiiiiiP4Vec3S1_S1_P4Prop_param_8,
	.param .u64 .ptr .align 1 _Z5prob3PiiiiiiP4Vec3S1_S1_P4Prop_param_9
)
{
	.reg .pred 	%p<14>;
	.reg .b16 	%rs<2>;
	.reg .b32 	%r<26>;
	.reg .b64 	%rd<36>;
	.reg .b64 	%fd<133>;

	ld.param.u64 	%rd8, [_Z5prob3PiiiiiiP4Vec3S1_S1_P4Prop_param_0];
	ld.param.u32 	%r9, [_Z5prob3PiiiiiiP4Vec3S1_S1_P4Prop_param_1];
	ld.param.u32 	%r10, [_Z5prob3PiiiiiiP4Vec3S1_S1_P4Prop_param_2];
	ld.param.u32 	%r11, [_Z5prob3PiiiiiiP4Vec3S1_S1_P4Prop_param_3];
	ld.param.u32 	%r12, [_Z5prob3PiiiiiiP4Vec3S1_S1_P4Prop_param_4];
	ld.param.u32 	%r13, [_Z5prob3PiiiiiiP4Vec3S1_S1_P4Prop_param_5];
	ld.param.u64 	%rd9, [_Z5prob3PiiiiiiP4Vec3S1_S1_P4Prop_param_6];
	ld.param.u64 	%rd6, [_Z5prob3PiiiiiiP4Vec3S1_S1_P4Prop_param_7];
	ld.param.u64 	%rd10, [_Z5prob3PiiiiiiP4Vec3S1_S1_P4Prop_param_9];
	cvta.to.global.u64 	%rd1, %rd10;
	cvta.to.global.u64 	%rd2, %rd8;
	cvta.to.global.u64 	%rd3, %rd9;
	mov.u32 	%r1, %tid.x;
	mov.u32 	%r2, %ctaid.x;
	or.b32  	%r14, %r1, %r2;
	setp.ne.s32 	%p2, %r14, 0;
	@%p2 bra 	$L__BB2_5;
	mul.wide.s32 	%rd11, %r10, 24;
	add.s64 	%rd4, %rd3, %rd11;
	ld.global.f64 	%fd121, [%rd4];
	mul.wide.s32 	%rd12, %r9, 24;
	add.s64 	%rd13, %rd3, %rd12;
	ld.global.f64 	%fd32, [%rd13];
	sub.f64 	%fd33, %fd121, %fd32;
	ld.global.f64 	%fd120, [%rd4+8];
	ld.global.f64 	%fd34, [%rd13+8];
	sub.f64 	%fd35, %fd120, %fd34;
	ld.global.f64 	%fd119, [%rd4+16];
	ld.global.f64 	%fd36, [%rd13+16];
	sub.f64 	%fd37, %fd119, %fd36;
	mul.f64 	%fd38, %fd35, %fd35;
	fma.rn.f64 	%fd39, %fd33, %fd33, %fd38;
	fma.rn.f64 	%fd40, %fd37, %fd37, %fd39;
	cvt.rn.f64.s32 	%fd41, %r12;
	mul.f64 	%fd42, %fd41, 0d404E000000000000;
	mul.f64 	%fd43, %fd42, 0d412E848000000000;
	mul.f64 	%fd44, %fd43, %fd43;
	setp.geu.f64 	%p3, %fd40, %fd44;
	@%p3 bra 	$L__BB2_3;
	ld.global.u32 	%r15, [%rd2];
	min.s32 	%r16, %r15, %r12;
	st.global.u32 	[%rd2], %r16;
	mul.wide.s32 	%rd14, %r9, 16;
	add.s64 	%rd15, %rd1, %rd14;
	mov.b64 	%rd16, 0;
	st.global.u64 	[%rd15], %rd16;
	ld.global.f64 	%fd121, [%rd4];
	ld.global.f64 	%fd120, [%rd4+8];
	ld.global.f64 	%fd119, [%rd4+16];
$L__BB2_3:
	mul.wide.s32 	%rd17, %r11, 24;
	add.s64 	%rd18, %rd3, %rd17;
	ld.global.f64 	%fd45, [%rd18];
	sub.f64 	%fd46, %fd121, %fd45;
	ld.global.f64 	%fd47, [%rd18+8];
	sub.f64 	%fd48, %fd120, %fd47;
	ld.global.f64 	%fd49, [%rd18+16];
	sub.f64 	%fd50, %fd119, %fd49;
	mul.f64 	%fd51, %fd48, %fd48;
	fma.rn.f64 	%fd52, %fd46, %fd46, %fd51;
	fma.rn.f64 	%fd53, %fd50, %fd50, %fd52;
	setp.geu.f64 	%p4, %fd53, 0d42D6BCC41E900000;
	@%p4 bra 	$L__BB2_5;
	mov.b32 	%r17, -2;
	st.global.u32 	[%rd2], %r17;
$L__BB2_5:
	setp.ge.s32 	%p5, %r1, %r13;
	mov.f64 	%fd130, 0d0000000000000000;
	mov.f64 	%fd131, %fd130;
	mov.f64 	%fd132, %fd130;
	@%p5 bra 	$L__BB2_15;
	add.s32 	%r18, %r12, 1;
	cvt.rn.f64.s32 	%fd56, %r18;
	mul.f64 	%fd57, %fd56, 0d404E000000000000;
	div.rn.f64 	%fd10, %fd57, 0d40B7700000000000;
	abs.f64 	%fd58, %fd10;
	setp.eq.f64 	%p6, %fd58, 0d7FF0000000000000;
	mul.f64 	%fd59, %fd10, 0d3FE45F306DC9C883;
	cvt.rni.s32.f64 	%r19, %fd59;
	cvt.rn.f64.s32 	%fd60, %r19;
	fma.rn.f64 	%fd61, %fd60, 0dBFF921FB54442D18, %fd10;
	fma.rn.f64 	%fd62, %fd60, 0dBC91A62633145C00, %fd61;
	fma.rn.f64 	%fd63, %fd60, 0dB97B839A252049C0, %fd62;
	setp.ltu.f64 	%p7, %fd58, 0d41E0000000000000;
	mov.f64 	%fd129, 0d0000000000000000;
	mul.rn.f64 	%fd64, %fd10, %fd129;
	mov.u32 	%r3, %ntid.x;
	or.pred  	%p1, %p6, %p7;
	selp.f64 	%fd11, %fd64, %fd63, %p6;
	selp.b32 	%r4, 0, %r19, %p6;
	mul.wide.u32 	%rd27, %r2, 24;
	add.s64 	%rd28, %rd3, %rd27;
	mov.u64 	%rd23, __cudart_sin_cos_coeffs;
	mov.u32 	%r24, %r1;
	mov.f64 	%fd128, %fd129;
	mov.f64 	%fd127, %fd129;
$L__BB2_7:
	setp.eq.s32 	%p8, %r2, %r24;
	@%p8 bra 	$L__BB2_13;
	mul.wide.s32 	%rd19, %r24, 16;
	add.s64 	%rd20, %rd1, %rd19;
	ld.global.f64 	%fd126, [%rd20];
	ld.global.u8 	%rs1, [%rd20+8];
	setp.eq.s16 	%p9, %rs1, 0;
	@%p9 bra 	$L__BB2_12;
	mov.f64 	%fd125, %fd11;
	mov.u32 	%r25, %r4;
	@%p1 bra 	$L__BB2_11;
	{ // callseq 1, 0
	.param .b64 param0;
	st.param.f64 	[param0], %fd10;
	.param .align 16 .b8 retval0[16];
	call.uni (retval0), 
	__internal_trig_reduction_slowpathd, 
	(
	param0
	);
	ld.param.f64 	%fd125, [retval0];
	ld.param.b32 	%r25, [retval0+8];
	} // callseq 1
$L__BB2_11:
	shl.b32 	%r21, %r25, 6;
	cvt.u64.u32 	%rd21, %r21;
	and.b64  	%rd22, %rd21, 64;
	add.s64 	%rd24, %rd23, %rd22;
	mul.rn.f64 	%fd66, %fd125, %fd125;
	and.b32  	%r22, %r25, 1;
	setp.eq.b32 	%p10, %r22, 1;
	selp.f64 	%fd67, 0dBDA8FF8320FD8164, 0d3DE5DB65F9785EBA, %p10;
	ld.global.nc.v2.f64 	{%fd68, %fd69}, [%rd24];
	fma.rn.f64 	%fd70, %fd67, %fd66, %fd68;
	fma.rn.f64 	%fd71, %fd70, %fd66, %fd69;
	ld.global.nc.v2.f64 	{%fd72, %fd73}, [%rd24+16];
	fma.rn.f64 	%fd74, %fd71, %fd66, %fd72;
	fma.rn.f64 	%fd75, %fd74, %fd66, %fd73;
	ld.global.nc.v2.f64 	{%fd76, %fd77}, [%rd24+32];
	fma.rn.f64 	%fd78, %fd75, %fd66, %fd76;
	fma.rn.f64 	%fd79, %fd78, %fd66, %fd77;
	fma.rn.f64 	%fd80, %fd79, %fd125, %fd125;
	fma.rn.f64 	%fd81, %fd79, %fd66, 0d3FF0000000000000;
	selp.f64 	%fd82, %fd81, %fd80, %p10;
	and.b32  	%r23, %r25, 2;
	setp.eq.s32 	%p11, %r23, 0;
	mov.f64 	%fd83, 0d0000000000000000;
	sub.f64 	%fd84, %fd83, %fd82;
	selp.f64 	%fd85, %fd82, %fd84, %p11;
	abs.f64 	%fd86, %fd85;
	mul.f64 	%fd87, %fd126, 0d3FE0000000000000;
	fma.rn.f64 	%fd126, %fd87, %fd86, %fd126;
$L__BB2_12:
	mul.wide.s32 	%rd25, %r24, 24;
	add.s64 	%rd26, %rd3, %rd25;
	ld.global.f64 	%fd88, [%rd26];
	ld.global.f64 	%fd89, [%rd28];
	sub.f64 	%fd90, %fd88, %fd89;
	ld.global.f64 	%fd91, [%rd26+8];
	ld.global.f64 	%fd92, [%rd28+8];
	sub.f64 	%fd93, %fd91, %fd92;
	ld.global.f64 	%fd94, [%rd26+16];
	ld.global.f64 	%fd95, [%rd28+16];
	sub.f64 	%fd96, %fd94, %fd95;
	mul.f64 	%fd97, %fd93, %fd93;
	fma.rn.f64 	%fd98, %fd90, %fd90, %fd97;
	fma.rn.f64 	%fd99, %fd96, %fd96, %fd98;
	add.f64 	%fd100, %fd99, 0d3EB0C6F7A0B5ED8D;
	rsqrt.approx.f64 	%fd101, %fd100;
	mul.f64 	%fd102, %fd101, %fd101;
	mul.f64 	%fd103, %fd101, %fd102;
	mul.f64 	%fd104, %fd126, %fd90;
	fma.rn.f64 	%fd127, %fd104, %fd103, %fd127;
	mul.f64 	%fd105, %fd126, %fd93;
	fma.rn.f64 	%fd128, %fd105, %fd103, %fd128;
	mul.f64 	%fd106, %fd126, %fd96;
	fma.rn.f64 	%fd129, %fd106, %fd103, %fd129;
$L__BB2_13:
	add.s32 	%r24, %r24, %r3;
	setp.lt.s32 	%p12, %r24, %r13;
	@%p12 bra 	$L__BB2_7;
	mul.f64 	%fd130, %fd127, 0d3E3132E26590C335;
	mul.f64 	%fd131, %fd128, 0d3E3132E26590C335;
	mul.f64 	%fd132, %fd129, 0d3E3132E26590C335;
$L__BB2_15:
	ld.param.u64 	%rd35, [_Z5prob3PiiiiiiP4Vec3S1_S1_P4Prop_param_8];
	cvta.to.global.u64 	%rd29, %rd35;
	mul.wide.u32 	%rd30, %r2, 24;
	add.s64 	%rd5, %rd29, %rd30;
	atom.global.add.f64 	%fd107, [%rd5], %fd130;
	atom.global.add.f64 	%fd108, [%rd5+8], %fd131;
	atom.global.add.f64 	%fd109, [%rd5+16], %fd132;
	bar.sync 	0;
	setp.ne.s32 	%p13, %r1, 0;
	@%p13 bra 	$L__BB2_17;
	add.s64 	%rd32, %rd3, %rd30;
	ld.global.f64 	%fd110, [%rd32];
	ld.global.f64 	%fd111, [%rd5];
	fma.rn.f64 	%fd112, %fd111, 0d404E000000000000, %fd110;
	cvta.to.global.u64 	%rd33, %rd6;
	add.s64 	%rd34, %rd33, %rd30;
	st.global.f64 	[%rd34], %fd112;
	ld.global.f64 	%fd113, [%rd32+8];
	ld.global.f64 	%fd114, [%rd5+8];
	fma.rn.f64 	%fd115, %fd114, 0d404E000000000000, %fd113;
	st.global.f64 	[%rd34+8], %fd115;
	ld.global.f64 	%fd116, [%rd32+16];
	ld.global.f64 	%fd117, [%rd5+16];
	fma.rn.f64 	%fd118, %fd117, 0d404E000000000000, %fd116;
	st.global.f64 	[%rd34+16], %fd118;
$L__BB2_17:
	ret;

}
.func  (.param .align 16 .b8 func_retval0[16]) __internal_trig_reduction_slowpathd(
	.param .b64 __internal_trig_reduction_slowpathd_param_0
)
{
	.local .align 8 .b8 	__local_depot3[40];
	.reg .b64 	%SP;
	.reg .b64 	%SPL;
	.reg .pred 	%p<10>;
	.reg .b32 	%r<47>;
	.reg .b64 	%rd<74>;
	.reg .b64 	%fd<5>;

	mov.u64 	%SPL, __local_depot3;
	ld.param.f64 	%fd4, [__internal_trig_reduction_slowpathd_param_0];
	add.u64 	%rd1, %SPL, 0;
	{
	.reg .b32 %temp; 
	mov.b64 	{%temp, %r1}, %fd4;
	}
	shr.u32 	%r2, %r1, 20;
	and.b32  	%r3, %r2, 2047;
	setp.eq.s32 	%p1, %r3, 2047;
	mov.b32 	%r46, 0;
	@%p1 bra 	$L__BB3_9;
	add.s32 	%r20, %r3, -1024;
	mov.b64 	%rd20, %fd4;
	shl.b64 	%rd2, %rd20, 11;
	shr.u32 	%r4, %r20, 6;
	sub.s32 	%r45, 15, %r4;
	sub.s32 	%r21, 19, %r4;
	setp.lt.u32 	%p2, %r20, 128;
	selp.b32 	%r6, 18, %r21, %p2;
	setp.ge.s32 	%p3, %r45, %r6;
	mov.b64 	%rd70, 0;
	@%p3 bra 	$L__BB3_4;
	add.s32 	%r23, %r6, %r4;
	neg.s32 	%r43, %r23;
	or.b64  	%rd3, %rd2, -9223372036854775808;
	mov.b64 	%rd70, 0;
	mov.b32 	%r42, 0;
	mov.u64 	%rd25, __cudart_i2opi_d;
	mov.u32 	%r44, %r45;
$L__BB3_3:
	.pragma "nounroll";
	mul.wide.s32 	%rd22, %r42, 8;
	add.s64 	%rd23, %rd1, %rd22;
	mul.wide.s32 	%rd24, %r44, 8;
	add.s64 	%rd26, %rd25, %rd24;
	ld.global.nc.u64 	%rd27, [%rd26];
	{
	.reg .u32 %r0, %r1, %r2, %r3, %alo, %ahi, %blo, %bhi, %clo, %chi;
	mov.b64 	{%alo,%ahi}, %rd27;
	mov.b64 	{%blo,%bhi}, %rd3;
	mov.b64 	{%clo,%chi}, %rd70;
	mad.lo.cc.u32 	%r0, %alo, %blo, %clo;
	madc.hi.cc.u32 	%r1, %alo, %blo, %chi;
	madc.hi.u32 	%r2, %alo, %bhi, 0;
	mad.lo.cc.u32 	%r1, %alo, %bhi, %r1;
	madc.hi.cc.u32 	%r2, %ahi, %blo, %r2;
	madc.hi.u32 	%r3, %ahi, %bhi, 0;
	mad.lo.cc.u32 	%r1, %ahi, %blo, %r1;
	madc.lo.cc.u32 	%r2, %ahi, %bhi, %r2;
	addc.u32 	%r3, %r3, 0;
	mov.b64 	%rd28, {%r0,%r1};
	mov.b64 	%rd70, {%r2,%r3};
	}
	st.local.u64 	[%rd23], %rd28;
	add.s32 	%r44, %r44, 1;
	add.s32 	%r43, %r43, 1;
	add.s32 	%r42, %r42, 1;
	setp.ne.s32 	%p4, %r43, -15;
	mov.u32 	%r45, %r6;
	@%p4 bra 	$L__BB3_3;
$L__BB3_4:
	cvt.s64.s32 	%rd29, %r45;
	cvt.u64.u32 	%rd30, %r4;
	add.s64 	%rd31, %rd30, %rd29;
	shl.b64 	%rd32, %rd31, 3;
	add.s64 	%rd33, %rd1, %rd32;
	st.local.u64 	[%rd33+-120], %rd70;
	and.b32  	%r15, %r2, 63;
	ld.local.u64 	%rd72, [%rd1+16];
	ld.local.u64 	%rd71, [%rd1+24];
	setp.eq.s32 	%p5, %r15, 0;
	@%p5 bra 	$L__BB3_6;
	shl.b64 	%rd34, %rd71, %r15;
	shr.u64 	%rd35, %rd72, 1;
	xor.b32  	%r24, %r15, 63;
	shr.u64 	%rd36, %rd35, %r24;
	or.b64  	%rd71, %rd34, %rd36;
	ld.local.u64 	%rd37, [%rd1+8];
	shl.b64 	%rd38, %rd72, %r15;
	shr.u64 	%rd39, %rd37, 1;
	shr.u64 	%rd40, %rd39, %r24;
	or.b64  	%rd72, %rd38, %rd40;
$L__BB3_6:
	and.b32  	%r25, %r1, -2147483648;
	shr.u64 	%rd41, %rd71, 62;
	cvt.u32.u64 	%r26, %rd41;
	mov.b64 	{%r27, %r28}, %rd71;
	mov.b64 	{%r29, %r30}, %rd72;
	shf.l.wrap.b32 	%r31, %r30, %r27, 2;
	shf.l.wrap.b32 	%r32, %r27, %r28, 2;
	mov.b64 	%rd42, {%r31, %r32};
	shl.b64 	%rd43, %rd72, 2;
	shr.u64 	%rd44, %rd42, 63;
	cvt.u32.u64 	%r33, %rd44;
	add.s32 	%r34, %r33, %r26;
	setp.eq.s32 	%p6, %r25, 0;
	neg.s32 	%r35, %r34;
	selp.b32 	%r46, %r34, %r35, %p6;
	setp.gt.s64 	%p7, %rd42, -1;
	mov.b64 	%rd45, 0;
	{
	.reg .u32 %r0, %r1, %r2, %r3, %a0, %a1, %a2, %a3, %b0, %b1, %b2, %b3;
	mov.b64 	{%a0,%a1}, %rd45;
	mov.b64 	{%a2,%a3}, %rd45;
	mov.b64 	{%b0,%b1}, %rd43;
	mov.b64 	{%b2,%b3}, %rd42;
	sub.cc.u32 	%r0, %a0, %b0;
	subc.cc.u32 	%r1, %a1, %b1;
	subc.cc.u32 	%r2, %a2, %b2;
	subc.u32 	%r3, %a3, %b3;
	mov.b64 	%rd46, {%r0,%r1};
	mov.b64 	%rd47, {%r2,%r3};
	}
	xor.b32  	%r36, %r25, -2147483648;
	selp.b64 	%rd73, %rd42, %rd47, %p7;
	selp.b64 	%rd14, %rd43, %rd46, %p7;
	selp.b32 	%r17, %r25, %r36, %p7;
	clz.b64 	%r37, %rd73;
	cvt.u64.u32 	%rd15, %r37;
	setp.eq.s32 	%p8, %r37, 0;
	@%p8 bra 	$L__BB3_8;
	cvt.u32.u64 	%r38, %rd15;
	and.b32  	%r39, %r38, 63;
	shl.b64 	%rd48, %rd73, %r39;
	shr.u64 	%rd49, %rd14, 1;
	not.b32 	%r40, %r38;
	and.b32  	%r41, %r40, 63;
	shr.u64 	%rd50, %rd49, %r41;
	or.b64  	%rd73, %rd48, %rd50;
$L__BB3_8:
	mov.b64 	%rd51, -3958705157555305931;
	{
	.reg .u32 %r0, %r1, %r2, %r3, %alo, %ahi, %blo, %bhi;
	mov.b64 	{%alo,%ahi}, %rd73;
	mov.b64 	{%blo,%bhi}, %rd51;
	mul.lo.u32 	%r0, %alo, %blo;
	mul.hi.u32 	%r1, %alo, %blo;
	mad.lo.cc.u32 	%r1, %alo, %bhi, %r1;
	madc.hi.u32 	%r2, %alo, %bhi, 0;
	mad.lo.cc.u32 	%r1, %ahi, %blo, %r1;
	madc.hi.cc.u32 	%r2, %ahi, %blo, %r2;
	madc.hi.u32 	%r3, %ahi, %bhi, 0;
	mad.lo.cc.u32 	%r2, %ahi, %bhi, %r2;
	addc.u32 	%r3, %r3, 0;
	mov.b64 	%rd52, {%r0,%r1};
	mov.b64 	%rd53, {%r2,%r3};
	}
	setp.gt.s64 	%p9, %rd53, 0;
	{
	.reg .u32 %r0, %r1, %r2, %r3, %a0, %a1, %a2, %a3, %b0, %b1, %b2, %b3;
	mov.b64 	{%a0,%a1}, %rd52;
	mov.b64 	{%a2,%a3}, %rd53;
	mov.b64 	{%b0,%b1}, %rd52;
	mov.b64 	{%b2,%b3}, %rd53;
	add.cc.u32 	%r0, %a0, %b0;
	addc.cc.u32 	%r1, %a1, %b1;
	addc.cc.u32 	%r2, %a2, %b2;
	addc.u32 	%r3, %a3, %b3;
	mov.b64 	%rd54, {%r0,%r1};
	mov.b64 	%rd55, {%r2,%r3};
	}
	selp.b64 	%rd56, %rd55, %rd53, %p9;
	selp.s64 	%rd57, -1, 0, %p9;
	sub.s64 	%rd58, %rd57, %rd15;
	cvt.u64.u32 	%rd59, %r17;
	shl.b64 	%rd60, %rd59, 32;
	add.s64 	%rd61, %rd56, 1;
	shr.u64 	%rd62, %rd61, 10;
	add.s64 	%rd63, %rd62, 1;
	shr.u64 	%rd64, %rd63, 1;
	shl.b64 	%rd65, %rd58, 52;
	add.s64 	%rd66, %rd65, %rd64;
	add.s64 	%rd67, %rd66, 4602678819172646912;
	or.b64  	%rd68, %rd67, %rd60;
	mov.b64 	%fd4, %rd68;
$L__BB3_9:
	st.param.f64 	[func_retval0], %fd4;
	st.param.b32 	[func_retval0+8], %r46;
	ret;

}


// ===== COMPILED SASS (sm_100) =====

	.target	sm_100

	.elftype	@"ET_EXEC"


//--------------------- .note.nv.tkinfo           --------------------------
	.section	.note.nv.tkinfo,"",@"SHT_NOTE"
	.sectionflags	@"SHF_NOTE_NV_TKINFO"
	.tkinfo
        /*0018*/ 	.word	0x00000002
        /*0030*/ 	.string	""
        /*0030*/ 	.string	"ptxas"
        /*0030*/ 	.string	"Cuda compilation tools, release 13.0, V13.0.88"
        /*0030*/ 	.string	"Build cuda_13.0.r13.0/compiler.36424714_0"
        /*0030*/ 	.string	"-arch sm_100 -m 64 "



//--------------------- .note.nv.cuinfo           --------------------------
	.section	.note.nv.cuinfo,"",@"SHT_NOTE"
	.sectionflags	@"SHF_NOTE_NV_CUINFO"
        /*0018*/ 	.short	0x0002
        /*001a*/ 	.short	0x0064
        /*001c*/ 	.short	0x0082
	.zero		2


//--------------------- .nv.info                  --------------------------
	.section	.nv.info,"",@"SHT_CUDA_INFO"
	.align	4


	//----- nvinfo : EIATTR_REGCOUNT
	.align		4
        /*0000*/ 	.byte	0x04, 0x2f
        /*0002*/ 	.short	(.L_3 - .L_2)
	.align		4
.L_2:
        /*0004*/ 	.word	index@(_Z5prob1PdiiiiP4Vec3S1_S1_P4Prop)
        /*0008*/ 	.word	0x00000020


	//----- nvinfo : EIATTR_FRAME_SIZE
	.align		4
.L_3:
        /*000c*/ 	.byte	0x04, 0x11
        /*000e*/ 	.short	(.L_5 - .L_4)
	.align		4
.L_4:
        /*0010*/ 	.word	index@($__internal_5_$__cuda_sm20_dsqrt_rn_f64_mediumpath_v1)
        /*0014*/ 	.word	0x00000000


	//----- nvinfo : EIATTR_FRAME_SIZE
	.align		4
.L_5:
        /*0018*/ 	.byte	0x04, 0x11
        /*001a*/ 	.short	(.L_7 - .L_6)
	.align		4
.L_6:
        /*001c*/ 	.word	index@($__internal_4_$__cuda_sm20_drsqrt_f64_slowpath_v2)
        /*0020*/ 	.word	0x00000000


	//----- nvinfo : EIATTR_FRAME_SIZE
	.align		4
.L_7:
        /*0024*/ 	.byte	0x04, 0x11
        /*0026*/ 	.short	(.L_9 - .L_8)
	.align		4
.L_8:
        /*0028*/ 	.word	index@(_Z5prob1PdiiiiP4Vec3S1_S1_P4Prop)
        /*002c*/ 	.word	0x00000000


	//----- nvinfo : EIATTR_REGCOUNT
	.align		4
.L_9:
        /*0030*/ 	.byte	0x04, 0x2f
        /*0032*/ 	.short	(.L_11 - .L_10)
	.align		4
.L_10:
        /*0034*/ 	.word	index@(_Z5prob2PiiiiiP4Vec3S1_S1_P4Prop)
        /*0038*/ 	.word	0x00000028


	//----- nvinfo : EIATTR_FRAME_SIZE
	.align		4
.L_11:
        /*003c*/ 	.byte	0x04, 0x11
        /*003e*/ 	.short	(.L_13 - .L_12)
	.align		4
.L_12:
        /*0040*/ 	.word	index@($_Z5prob2PiiiiiP4Vec3S1_S1_P4Prop$__internal_trig_reduction_slowpathd)
        /*0044*/ 	.word	0x00000028


	//----- nvinfo : EIATTR_FRAME_SIZE
	.align		4
.L_13:
        /*0048*/ 	.byte	0x04, 0x11
        /*004a*/ 	.short	(.L_15 - .L_14)
	.align		4
.L_14:
        /*004c*/ 	.word	index@($__internal_3_$__cuda_sm20_drsqrt_f64_slowpath_v2)
        /*0050*/ 	.word	0x00000028


	//----- nvinfo : EIATTR_FRAME_SIZE
	.align		4
.L_15:
        /*0054*/ 	.byte	0x04, 0x11
        /*0056*/ 	.short	(.L_17 - .L_16)
	.align		4
.L_16:
        /*0058*/ 	.word	index@($__internal_2_$__cuda_sm20_div_rn_f64_full)
        /*005c*/ 	.word	0x00000028


	//----- nvinfo : EIATTR_FRAME_SIZE
	.align		4
.L_17:
        /*0060*/ 	.byte	0x04, 0x11
        /*0062*/ 	.short	(.L_19 - .L_18)
	.align		4
.L_18:
        /*0064*/ 	.word	index@(_Z5prob2PiiiiiP4Vec3S1_S1_P4Prop)
        /*0068*/ 	.word	0x00000028


	//----- nvinfo : EIATTR_REGCOUNT
	.align		4
.L_19:
        /*006c*/ 	.byte	0x04, 0x2f
        /*006e*/ 	.short	(.L_21 - .L_20)
	.align		4
.L_20:
        /*0070*/ 	.word	index@(_Z5prob3PiiiiiiP4Vec3S1_S1_P4Prop)
        /*0074*/ 	.word	0x00000028


	//----- nvinfo : EIATTR_FRAME_SIZE
	.align		4
.L_21:
        /*0078*/ 	.byte	0x04, 0x11
        /*007a*/ 	.short	(.L_23 - .L_22)
	.align		4
.L_22:
        /*007c*/ 	.word	index@($_Z5prob3PiiiiiiP4Vec3S1_S1_P4Prop$__internal_trig_reduction_slowpathd)
        /*0080*/ 	.word	0x00000028


	//----- nvinfo : EIATTR_FRAME_SIZE
	.align		4
.L_23:
        /*0084*/ 	.byte	0x04, 0x11
        /*0086*/ 	.short	(.L_25 - .L_24)
	.align		4
.L_24:
        /*0088*/ 	.word	index@($__internal_1_$__cuda_sm20_drsqrt_f64_slowpath_v2)
        /*008c*/ 	.word	0x00000028


	//----- nvinfo : EIATTR_FRAME_SIZE
	.align		4
.L_25:
        /*0090*/ 	.byte	0x04, 0x11
        /*0092*/ 	.short	(.L_27 - .L_26)
	.align		4
.L_26:
        /*0094*/ 	.word	index@($__internal_0_$__cuda_sm20_div_rn_f64_full)
        /*0098*/ 	.word	0x00000028


	//----- nvinfo : EIATTR_FRAME_SIZE
	.align		4
.L_27:
        /*009c*/ 	.byte	0x04, 0x11
        /*009e*/ 	.short	(.L_29 - .L_28)
	.align		4
.L_28:
        /*00a0*/ 	.word	index@(_Z5prob3PiiiiiiP4Vec3S1_S1_P4Prop)
        /*00a4*/ 	.word	0x00000028


	//----- nvinfo : EIATTR_MIN_STACK_SIZE
	.align		4
.L_29:
        /*00a8*/ 	.byte	0x04, 0x12
        /*00aa*/ 	.short	(.L_31 - .L_30)
	.align		4
.L_30:
        /*00ac*/ 	.word	index@(_Z5prob3PiiiiiiP4Vec3S1_S1_P4Prop)
        /*00b0*/ 	.word	0x00000028


	//----- nvinfo : EIATTR_MIN_STACK_SIZE
	.align		4
.L_31:
        /*00b4*/ 	.byte	0x04, 0x12
        /*00b6*/ 	.short	(.L_33 - .L_32)
	.align		4
.L_32:
        /*00b8*/ 	.word	index@(_Z5prob2PiiiiiP4Vec3S1_S1_P4Prop)
        /*00bc*/ 	.word	0x00000028


	//----- nvinfo : EIATTR_MIN_STACK_SIZE
	.align		4
.L_33:
        /*00c0*/ 	.byte	0x04, 0x12
        /*00c2*/ 	.short	(.L_35 - .L_34)
	.align		4
.L_34:
        /*00c4*/ 	.word	index@(_Z5prob1PdiiiiP4Vec3S1_S1_P4Prop)
        /*00c8*/ 	.word	0x00000000
.L_35:


//--------------------- .nv.compat                --------------------------
	.section	.nv.compat,"",@"SHT_CUDA_COMPAT_INFO"
	.align	4
        /*0000*/ 	.byte	0x02, 0x09, 0x00, 0x00, 0x02, 0x02, 0x01, 0x00, 0x02, 0x05, 0x05, 0x00, 0x03, 0x07, 0x01, 0x01
        /*0010*/ 	.byte	0x02, 0x03, 0x00, 0x00, 0x02, 0x06, 0x01, 0x00, 0x04, 0x0b, 0x08, 0x00, 0x01, 0x00, 0x00, 0x00
        /*0020*/ 	.byte	0x00, 0x00, 0x00, 0x00


//--------------------- .nv.info._Z5prob3PiiiiiiP4Vec3S1_S1_P4Prop --------------------------
	.section	.nv.info._Z5prob3PiiiiiiP4Vec3S1_S1_P4Prop,"",@"SHT_CUDA_INFO"
	.sectionflags	@""
	.align	4


	//----- nvinfo : EIATTR_CUDA_API_VERSION
	.align		4
        /*0000*/ 	.byte	0x04, 0x37
        /*0002*/ 	.short	(.L_37 - .L_36)
.L_36:
        /*0004*/ 	.word	0x00000082


	//----- nvinfo : EIATTR_KPARAM_INFO
	.align		4
.L_37:
        /*0008*/ 	.byte	0x04, 0x17
        /*000a*/ 	.short	(.L_39 - .L_38)
.L_38:
        /*000c*/ 	.word	0x00000000
        /*0010*/ 	.short	0x0009
        /*0012*/ 	.short	0x0038
        /*0014*/ 	.byte	0x00, 0xf5, 0x21, 0x00


	//----- nvinfo : EIATTR_KPARAM_INFO
	.align		4
.L_39:
        /*0018*/ 	.byte	0x04, 0x17
        /*001a*/ 	.short	(.L_41 - .L_40)
.L_40:
        /*001c*/ 	.word	0x00000000
        /*0020*/ 	.short	0x0008
        /*0022*/ 	.short	0x0030
        /*0024*/ 	.byte	0x00, 0xf5, 0x21, 0x00


	//----- nvinfo : EIATTR_KPARAM_INFO
	.align		4
.L_41:
        /*0028*/ 	.byte	0x04, 0x17
        /*002a*/ 	.short	(.L_43 - .L_42)
.L_42:
        /*002c*/ 	.word	0x00000000
        /*0030*/ 	.short	0x0007
        /*0032*/ 	.short	0x0028
        /*0034*/ 	.byte	0x00, 0xf5, 0x21, 0x00


	//----- nvinfo : EIATTR_KPARAM_INFO
	.align		4
.L_43:
        /*0038*/ 	.byte	0x04, 0x17
        /*003a*/ 	.short	(.L_45 - .L_44)
.L_44:
        /*003c*/ 	.word	0x00000000
        /*0040*/ 	.short	0x0006
        /*0042*/ 	.short	0x0020
        /*0044*/ 	.byte	0x00, 0xf5, 0x21, 0x00


	//----- nvinfo : EIATTR_KPARAM_INFO
	.align		4
.L_45:
        /*0048*/ 	.byte	0x04, 0x17
        /*004a*/ 	.short	(.L_47 - .L_46)
.L_46:
        /*004c*/ 	.word	0x00000000
        /*0050*/ 	.short	0x0005
        /*0052*/ 	.short	0x0018
        /*0054*/ 	.byte	0x00, 0xf0, 0x11, 0x00


	//----- nvinfo : EIATTR_KPARAM_INFO
	.align		4
.L_47:
        /*0058*/ 	.byte	0x04, 0x17
        /*005a*/ 	.short	(.L_49 - .L_48)
.L_48:
        /*005c*/ 	.word	0x00000000
        /*0060*/ 	.short	0x0004
        /*0062*/ 	.short	0x0014
        /*0064*/ 	.byte	0x00, 0xf0, 0x11, 0x00


	//----- nvinfo : EIATTR_KPARAM_INFO
	.align		4
.L_49:
        /*0068*/ 	.byte	0x04, 0x17
        /*006a*/ 	.short	(.L_51 - .L_50)
.L_50:
        /*006c*/ 	.word	0x00000000
        /*0070*/ 	.short	0x0003
        /*0072*/ 	.short	0x0010
        /*0074*/ 	.byte	0x00, 0xf0, 0x11, 0x00


	//----- nvinfo : EIATTR_KPARAM_INFO
	.align		4
.L_51:
        /*0078*/ 	.byte	0x04, 0x17
        /*007a*/ 	.short	(.L_53 - .L_52)
.L_52:
        /*007c*/ 	.word	0x00000000
        /*0080*/ 	.short	0x0002
        /*0082*/ 	.short	0x000c
        /*0084*/ 	.byte	0x00, 0xf0, 0x11, 0x00


	//----- nvinfo : EIATTR_KPARAM_INFO
	.align		4
.L_53:
        /*0088*/ 	.byte	0x04, 0x17
        /*008a*/ 	.short	(.L_55 - .L_54)
.L_54:
        /*008c*/ 	.word	0x00000000
        /*0090*/ 	.short	0x0001
        /*0092*/ 	.short	0x0008
        /*0094*/ 	.byte	0x00, 0xf0, 0x11, 0x00


	//----- nvinfo : EIATTR_KPARAM_INFO
	.align		4
.L_55:
        /*0098*/ 	.byte	0x04, 0x17
        /*009a*/ 	.short	(.L_57 - .L_56)
.L_56:
        /*009c*/ 	.word	0x00000000
        /*00a0*/ 	.short	0x0000
        /*00a2*/ 	.short	0x0000
        /*00a4*/ 	.byte	0x00, 0xf5, 0x21, 0x00


	//----- nvinfo : EIATTR_SPARSE_MMA_MASK
	.align		4
.L_57:
        /*00a8*/ 	.byte	0x03, 0x50
        /*00aa*/ 	.short	0x0000


	//----- nvinfo : EIATTR_MAXREG_COUNT
	.align		4
        /*00ac*/ 	.byte	0x03, 0x1b
        /*00ae*/ 	.short	0x00ff


	//----- nvinfo : EIATTR_NUM_BARRIERS
	.align		4
        /*00b0*/ 	.byte	0x02, 0x4c
        /*00b2*/ 	.byte	0x01
	.zero		1


	//----- nvinfo : EIATTR_MERCURY_ISA_VERSION
	.align		4
        /*00b4*/ 	.byte	0x03, 0x5f
        /*00b6*/ 	.short	0x0101


	//----- nvinfo : EIATTR_VRC_CTA_INIT_COUNT
	.align		4
        /*00b8*/ 	.byte	0x02, 0x4a
	.zero		1
	.zero		1


	//----- nvinfo : EIATTR_EXIT_INSTR_OFFSETS
	.align		4
        /*00bc*/ 	.byte	0x04, 0x1c
        /*00be*/ 	.short	(.L_59 - .L_58)


	//   ....[0]....
.L_58:
        /*00c0*/ 	.word	0x00000e60


	//   ....[1]....
        /*00c4*/ 	.word	0x00000f70


	//----- nvinfo : EIATTR_CRS_STACK_SIZE
	.align		4
.L_59:
        /*00c8*/ 	.byte	0x04, 0x1e
        /*00ca*/ 	.short	(.L_61 - .L_60)
.L_60:
        /*00cc*/ 	.word	0x00000000


	//----- nvinfo : EIATTR_CBANK_PARAM_SIZE
	.align		4
.L_61:
        /*00d0*/ 	.byte	0x03, 0x19
        /*00d2*/ 	.short	0x0040


	//----- nvinfo : EIATTR_PARAM_CBANK
	.align		4
        /*00d4*/ 	.byte	0x04, 0x0a
        /*00d6*/ 	.short	(.L_63 - .L_62)
	.align		4
.L_62:
        /*00d8*/ 	.word	index@(.nv.constant0._Z5prob3PiiiiiiP4Vec3S1_S1_P4Prop)
        /*00dc*/ 	.short	0x0380
        /*00de*/ 	.short	0x0040


	//----- nvinfo : EIATTR_SW_WAR
	.align		4
.L_63:
        /*00e0*/ 	.byte	0x04, 0x36
        /*00e2*/ 	.short	(.L_65 - .L_64)
.L_64:
        /*00e4*/ 	.word	0x00000008
.L_65:


//--------------------- .nv.info._Z5prob2PiiiiiP4Vec3S1_S1_P4Prop --------------------------
	.section	.nv.info._Z5prob2PiiiiiP4Vec3S1_S1_P4Prop,"",@"SHT_CUDA_INFO"
	.sectionflags	@""
	.align	4


	//----- nvinfo : EIATTR_CUDA_API_VERSION
	.align		4
        /*0000*/ 	.byte	0x04, 0x37
        /*0002*/ 	.short	(.L_67 - .L_66)
.L_66:
        /*0004*/ 	.word	0x00000082


	//----- nvinfo : EIATTR_KPARAM_INFO
	.align		4
.L_67:
        /*0008*/ 	.byte	0x04, 0x17
        /*000a*/ 	.short	(.L_69 - .L_68)
.L_68:
        /*000c*/ 	.word	0x00000000
        /*0010*/ 	.short	0x0008
        /*0012*/ 	.short	0x0030
        /*0014*/ 	.byte	0x00, 0xf5, 0x21, 0x00


	//----- nvinfo : EIATTR_KPARAM_INFO
	.align		4
.L_69:
        /*0018*/ 	.byte	0x04, 0x17
        /*001a*/ 	.short	(.L_71 - .L_70)
.L_70:
        /*001c*/ 	.word	0x00000000
        /*0020*/ 	.short	0x0007
        /*0022*/ 	.short	0x0028
        /*0024*/ 	.byte	0x00, 0xf5, 0x21, 0x00


	//----- nvinfo : EIATTR_KPARAM_INFO
	.align		4
.L_71:
        /*0028*/ 	.byte	0x04, 0x17
        /*002a*/ 	.short	(.L_73 - .L_72)
.L_72:
        /*002c*/ 	.word	0x00000000
        /*0030*/ 	.short	0x0006
        /*0032*/ 	.short	0x0020
        /*0034*/ 	.byte	0x00, 0xf5, 0x21, 0x00


	//----- nvinfo : EIATTR_KPARAM_INFO
	.align		4
.L_73:
        /*0038*/ 	.byte	0x04, 0x17
        /*003a*/ 	.short	(.L_75 - .L_74)
.L_74:
        /*003c*/ 	.word	0x00000000
        /*0040*/ 	.short	0x0005
        /*0042*/ 	.short	0x0018
        /*0044*/ 	.byte	0x00, 0xf5, 0x21, 0x00


	//----- nvinfo : EIATTR_KPARAM_INFO
	.align		4
.L_75:
        /*0048*/ 	.byte	0x04, 0x17
        /*004a*/ 	.short	(.L_77 - .L_76)
.L_76:
        /*004c*/ 	.word	0x00000000
        /*0050*/ 	.short	0x0004
        /*0052*/ 	.short	0x0014
        /*0054*/ 	.byte	0x00, 0xf0, 0x11, 0x00


	//----- nvinfo : EIATTR_KPARAM_INFO
	.align		4
.L_77:
        /*0058*/ 	.byte	0x04, 0x17
        /*005a*/ 	.short	(.L_79 - .L_78)
.L_78:
        /*005c*/ 	.word	0x00000000
        /*0060*/ 	.short	0x0003
        /*0062*/ 	.short	0x0010
        /*0064*/ 	.byte	0x00, 0xf0, 0x11, 0x00


	//----- nvinfo : EIATTR_KPARAM_INFO
	.align		4
.L_79:
        /*0068*/ 	.byte	0x04, 0x17
        /*006a*/ 	.short	(.L_81 - .L_80)
.L_80:
        /*006c*/ 	.word	0x00000000
        /*0070*/ 	.short	0x0002
        /*0072*/ 	.short	0x000c
        /*0074*/ 	.byte	0x00, 0xf0, 0x11, 0x00


	//----- nvinfo : EIATTR_KPARAM_INFO
	.align		4
.L_81:
        /*0078*/ 	.byte	0x04, 0x17
        /*007a*/ 	.short	(.L_83 - .L_82)
.L_82:
        /*007c*/ 	.word	0x00000000
        /*0080*/ 	.short	0x0001
        /*0082*/ 	.short	0x0008
        /*0084*/ 	.byte	0x00, 0xf0, 0x11, 0x00


	//----- nvinfo : EIATTR_KPARAM_INFO
	.align		4
.L_83:
        /*0088*/ 	.byte	0x04, 0x17
        /*008a*/ 	.short	(.L_85 - .L_84)
.L_84:
        /*008c*/ 	.word	0x00000000
        /*0090*/ 	.short	0x0000
        /*0092*/ 	.short	0x0000
        /*0094*/ 	.byte	0x00, 0xf5, 0x21, 0x00


	//----- nvinfo : EIATTR_SPARSE_MMA_MASK
	.align		4
.L_85:
        /*0098*/ 	.byte	0x03, 0x50
        /*009a*/ 	.short	0x0000


	//----- nvinfo : EIATTR_MAXREG_COUNT
	.align		4
        /*009c*/ 	.byte	0x03, 0x1b
        /*009e*/ 	.short	0x00ff


	//----- nvinfo : EIATTR_NUM_BARRIERS
	.align		4
        /*00a0*/ 	.byte	0x02, 0x4c
        /*00a2*/ 	.byte	0x01
	.zero		1


	//----- nvinfo : EIATTR_MERCURY_ISA_VERSION
	.align		4
        /*00a4*/ 	.byte	0x03, 0x5f
        /*00a6*/ 	.short	0x0101


	//----- nvinfo : EIATTR_VRC_CTA_INIT_COUNT
	.align		4
        /*00a8*/ 	.byte	0x02, 0x4a
	.zero		1
	.zero		1


	//----- nvinfo : EIATTR_EXIT_INSTR_OFFSETS
	.align		4
        /*00ac*/ 	.byte	0x04, 0x1c
        /*00ae*/ 	.short	(.L_87 - .L_86)


	//   ....[0]....
.L_86:
        /*00b0*/ 	.word	0x00000ce0


	//   ....[1]....
        /*00b4*/ 	.word	0x00000df0


	//----- nvinfo : EIATTR_CRS_STACK_SIZE
	.align		4
.L_87:
        /*00b8*/ 	.byte	0x04, 0x1e
        /*00ba*/ 	.short	(.L_89 - .L_88)
.L_88:
        /*00bc*/ 	.word	0x00000000


	//----- nvinfo : EIATTR_CBANK_PARAM_SIZE
	.align		4
.L_89:
        /*00c0*/ 	.byte	0x03, 0x19
        /*00c2*/ 	.short	0x0038


	//----- nvinfo : EIATTR_PARAM_CBANK
	.align		4
        /*00c4*/ 	.byte	0x04, 0x0a
        /*00c6*/ 	.short	(.L_91 - .L_90)
	.align		4
.L_90:
        /*00c8*/ 	.word	index@(.nv.constant0._Z5prob2PiiiiiP4Vec3S1_S1_P4Prop)
        /*00cc*/ 	.short	0x0380
        /*00ce*/ 	.short	0x0038


	//----- nvinfo : EIATTR_SW_WAR
	.align		4
.L_91:
        /*00d0*/ 	.byte	0x04, 0x36
        /*00d2*/ 	.short	(.L_93 - .L_92)
.L_92:
        /*00d4*/ 	.word	0x00000008
.L_93:


//--------------------- .nv.info._Z5prob1PdiiiiP4Vec3S1_S1_P4Prop --------------------------
	.section	.nv.info._Z5prob1PdiiiiP4Vec3S1_S1_P4Prop,"",@"SHT_CUDA_INFO"
	.sectionflags	@""
	.align	4


	//----- nvinfo : EIATTR_CUDA_API_VERSION
	.align		4
        /*0000*/ 	.byte	0x04, 0x37
        /*0002*/ 	.short	(.L_95 - .L_94)
.L_94:
        /*0004*/ 	.word	0x00000082


	//----- nvinfo : EIATTR_KPARAM_INFO
	.align		4
.L_95:
        /*0008*/ 	.byte	0x04, 0x17
        /*000a*/ 	.short	(.L_97 - .L_96)
.L_96:
        /*000c*/ 	.word	0x00000000
        /*0010*/ 	.short	0x0008
        /*0012*/ 	.short	0x0030
        /*0014*/ 	.byte	0x00, 0xf5, 0x21, 0x00


	//----- nvinfo : EIATTR_KPARAM_INFO
	.align		4
.L_97:
        /*0018*/ 	.byte	0x04, 0x17
        /*001a*/ 	.short	(.L_99 - .L_98)
.L_98:
        /*001c*/ 	.word	0x00000000
        /*0020*/ 	.short	0x0007
        /*0022*/ 	.short	0x0028
        /*0024*/ 	.byte	0x00, 0xf5, 0x21, 0x00


	//----- nvinfo : EIATTR_KPARAM_INFO
	.align		4
.L_99:
        /*0028*/ 	.byte	0x04, 0x17
        /*002a*/ 	.short	(.L_101 - .L_100)
.L_100:
        /*002c*/ 	.word	0x00000000
        /*0030*/ 	.short	0x0006
        /*0032*/ 	.short	0x0020
        /*0034*/ 	.byte	0x00, 0xf5, 0x21, 0x00


	//----- nvinfo : EIATTR_KPARAM_INFO
	.align		4
.L_101:
        /*0038*/ 	.byte	0x04, 0x17
        /*003a*/ 	.short	(.L_103 - .L_102)
.L_102:
        /*003c*/ 	.word	0x00000000
        /*0040*/ 	.short	0x0005
        /*0042*/ 	.short	0x0018
        /*0044*/ 	.byte	0x00, 0xf5, 0x21, 0x00


	//----- nvinfo : EIATTR_KPARAM_INFO
	.align		4
.L_103:
        /*0048*/ 	.byte	0x04, 0x17
        /*004a*/ 	.short	(.L_105 - .L_104)
.L_104:
        /*004c*/ 	.word	0x00000000
        /*0050*/ 	.short	0x0004
        /*0052*/ 	.short	0x0014
        /*0054*/ 	.byte	0x00, 0xf0, 0x11, 0x00


	//----- nvinfo : EIATTR_KPARAM_INFO
	.align		4
.L_105:
        /*0058*/ 	.byte	0x04, 0x17
        /*005a*/ 	.short	(.L_107 - .L_106)
.L_106:
        /*005c*/ 	.word	0x00000000
        /*0060*/ 	.short	0x0003
        /*0062*/ 	.short	0x0010
        /*0064*/ 	.byte	0x00, 0xf0, 0x11, 0x00


	//----- nvinfo : EIATTR_KPARAM_INFO
	.align		4
.L_107:
        /*0068*/ 	.byte	0x04, 0x17
        /*006a*/ 	.short	(.L_109 - .L_108)
.L_108:
        /*006c*/ 	.word	0x00000000
        /*0070*/ 	.short	0x0002
        /*0072*/ 	.short	0x000c
        /*0074*/ 	.byte	0x00, 0xf0, 0x11, 0x00


	//----- nvinfo : EIATTR_KPARAM_INFO
	.align		4
.L_109:
        /*0078*/ 	.byte	0x04, 0x17
        /*007a*/ 	.short	(.L_111 - .L_110)
.L_110:
        /*007c*/ 	.word	0x00000000
        /*0080*/ 	.short	0x0001
        /*0082*/ 	.short	0x0008
        /*0084*/ 	.byte	0x00, 0xf0, 0x11, 0x00


	//----- nvinfo : EIATTR_KPARAM_INFO
	.align		4
.L_111:
        /*0088*/ 	.byte	0x04, 0x17
        /*008a*/ 	.short	(.L_113 - .L_112)
.L_112:
        /*008c*/ 	.word	0x00000000
        /*0090*/ 	.short	0x0000
        /*0092*/ 	.short	0x0000
        /*0094*/ 	.byte	0x00, 0xf5, 0x21, 0x00


	//----- nvinfo : EIATTR_SPARSE_MMA_MASK
	.align		4
.L_113:
        /*0098*/ 	.byte	0x03, 0x50
        /*009a*/ 	.short	0x0000


	//----- nvinfo : EIATTR_MAXREG_COUNT
	.align		4
        /*009c*/ 	.byte	0x03, 0x1b
        /*009e*/ 	.short	0x00ff


	//----- nvinfo : EIATTR_NUM_BARRIERS
	.align		4
        /*00a0*/ 	.byte	0x02, 0x4c
        /*00a2*/ 	.byte	0x01
	.zero		1


	//----- nvinfo : EIATTR_MERCURY_ISA_VERSION
	.align		4
        /*00a4*/ 	.byte	0x03, 0x5f
        /*00a6*/ 	.short	0x0101


	//----- nvinfo : EIATTR_VRC_CTA_INIT_COUNT
	.align		4
        /*00a8*/ 	.byte	0x02, 0x4a
	.zero		1
	.zero		1


	//----- nvinfo : EIATTR_EXIT_INSTR_OFFSETS
	.align		4
        /*00ac*/ 	.byte	0x04, 0x1c
        /*00ae*/ 	.short	(.L_115 - .L_114)


	//   ....[0]....
.L_114:
        /*00b0*/ 	.word	0x00000890


	//   ....[1]....
        /*00b4*/ 	.word	0x000009a0


	//----- nvinfo : EIATTR_CRS_STACK_SIZE
	.align		4
.L_115:
        /*00b8*/ 	.byte	0x04, 0x1e
        /*00ba*/ 	.short	(.L_117 - .L_116)
.L_116:
        /*00bc*/ 	.word	0x00000000


	//----- nvinfo : EIATTR_CBANK_PARAM_SIZE
	.align		4
.L_117:
        /*00c0*/ 	.byte	0x03, 0x19
        /*00c2*/ 	.short	0x0038


	//----- nvinfo : EIATTR_PARAM_CBANK
	.align		4
        /*00c4*/ 	.byte	0x04, 0x0a
        /*00c6*/ 	.short	(.L_119 - .L_118)
	.align		4
.L_118:
        /*00c8*/ 	.word	index@(.nv.constant0._Z5prob1PdiiiiP4Vec3S1_S1_P4Prop)
        /*00cc*/ 	.short	0x0380
        /*00ce*/ 	.short	0x0038


	//----- nvinfo : EIATTR_SW_WAR
	.align		4
.L_119:
        /*00d0*/ 	.byte	0x04, 0x36
        /*00d2*/ 	.short	(.L_121 - .L_120)
.L_120:
        /*00d4*/ 	.word	0x00000008
.L_121:


//--------------------- .nv.callgraph             --------------------------
	.section	.nv.callgraph,"",@"SHT_CUDA_CALLGRAPH"
	.align	4
	.sectionentsize	8
	.align		4
        /*0000*/ 	.word	0x00000000
	.align		4
        /*0004*/ 	.word	0xffffffff
	.align		4
        /*0008*/ 	.word	0x00000000
	.align		4
        /*000c*/ 	.word	0xfffffffe
	.align		4
        /*0010*/ 	.word	0x00000000
	.align		4
        /*0014*/ 	.word	0xfffffffd
	.align		4
        /*0018*/ 	.word	0x00000000
	.align		4
        /*001c*/ 	.word	0xfffffffc


//--------------------- .nv.constant4             --------------------------
	.section	.nv.constant4,"a",@progbits
	.align	8
	.align		8
.nv.constant4:
        /*0000*/ 	.dword	__cudart_i2opi_d
	.align		8
        /*0008*/ 	.dword	__cudart_sin_cos_coeffs


//--------------------- .text._Z5prob3PiiiiiiP4Vec3S1_S1_P4Prop --------------------------
	.section	.text._Z5prob3PiiiiiiP4Vec3S1_S1_P4Prop,"ax",@progbits
	.align	128
        .global         _Z5prob3PiiiiiiP4Vec3S1_S1_P4Prop
        .type           _Z5prob3PiiiiiiP4Vec3S1_S1_P4Prop,@function
        .size           _Z5prob3PiiiiiiP4Vec3S1_S1_P4Prop,(.L_x_81 - _Z5prob3PiiiiiiP4Vec3S1_S1_P4Prop)
        .other          _Z5prob3PiiiiiiP4Vec3S1_S1_P4Prop,@"STO_CUDA_ENTRY STV_DEFAULT"
_Z5prob3PiiiiiiP4Vec3S1_S1_P4Prop:
.text._Z5prob3PiiiiiiP4Vec3S1_S1_P4Prop:
[----:B------:R-:W0:Y:S01]  /*0000*/  LDC R1, c[0x0][0x37c] ;  /* 0x0000df00ff017b82 */ /* 0x000e220000000800 */
[----:B------:R-:W1:Y:S01]  /*0010*/  S2R R0, SR_TID.X ;  /* 0x0000000000007919 */ /* 0x000e620000002100 */
[----:B------:R-:W2:Y:S01]  /*0020*/  LDCU.64 UR6, c[0x0][0x358] ;  /* 0x00006b00ff0677ac */ /* 0x000ea20008000a00 */
[----:B------:R-:W-:Y:S01]  /*0030*/  BSSY.RECONVERGENT B0, `(.L_x_0) ;  /* 0x0000036000007945 */ /* 0x000fe20003800200 */
[----:B0-----:R-:W-:Y:S01]  /*0040*/  VIADD R1, R1, 0xffffffd8 ;  /* 0xffffffd801017836 */ /* 0x001fe20000000000 */
[----:B------:R-:W1:Y:S02]  /*0050*/  S2R R27, SR_CTAID.X ;  /* 0x00000000001b7919 */ /* 0x000e640000002500 */
[----:B-1----:R-:W-:-:S13]  /*0060*/  LOP3.LUT P0, RZ, R0, R27, RZ, 0xfc, !PT ;  /* 0x0000001b00ff7212 */ /* 0x002fda000780fcff */
[----:B--2---:R-:W-:Y:S05]  /*0070*/  @P0 BRA `(.L_x_1) ;  /* 0x0000000000c40947 */ /* 0x004fea0003800000 */
[----:B------:R-:W0:Y:S08]  /*0080*/  LDC.64 R8, c[0x0][0x3a0] ;  /* 0x0000e800ff087b82 */ /* 0x000e300000000a00 */
[----:B------:R-:W0:Y:S02]  /*0090*/  LDC.64 R10, c[0x0][0x388] ;  /* 0x0000e200ff0a7b82 */ /* 0x000e240000000a00 */
[----:B0-----:R-:W-:-:S06]  /*00a0*/  IMAD.WIDE R6, R11, 0x18, R8 ;  /* 0x000000180b067825 */ /* 0x001fcc00078e0208 */
[----:B------:R-:W0:Y:S01]  /*00b0*/  LDC R11, c[0x0][0x394] ;  /* 0x0000e500ff0b7b82 */ /* 0x000e220000000800 */
[----:B------:R-:W-:Y:S01]  /*00c0*/  IMAD.WIDE R14, R10, 0x18, R8 ;  /* 0x000000180a0e7825 */ /* 0x000fe200078e0208 */
[----:B------:R-:W2:Y:S04]  /*00d0*/  LDG.E.64 R4, desc[UR6][R6.64+0x8] ;  /* 0x0000080606047981 */ /* 0x000ea8000c1e1b00 */
[----:B------:R-:W2:Y:S04]  /*00e0*/  LDG.E.64 R18, desc[UR6][R14.64+0x8] ;  /* 0x000008060e127981 */ /* 0x000ea8000c1e1b00 */
[----:B------:R-:W3:Y:S04]  /*00f0*/  LDG.E.64 R2, desc[UR6][R6.64] ;  /* 0x0000000606027981 */ /* 0x000ee8000c1e1b00 */
[----:B------:R-:W3:Y:S04]  /*0100*/  LDG.E.64 R16, desc[UR6][R14.64] ;  /* 0x000000060e107981 */ /* 0x000ee8000c1e1b00 */
[----:B------:R-:W4:Y:S04]  /*0110*/  LDG.E.64 R20, desc[UR6][R14.64+0x10] ;  /* 0x000010060e147981 */ /* 0x000f28000c1e1b00 */
[----:B------:R-:W4:Y:S01]  /*0120*/  LDG.E.64 R12, desc[UR6][R6.64+0x10] ;  /* 0x00001006060c7981 */ /* 0x000f22000c1e1b00 */
[----:B0-----:R-:W0:Y:S02]  /*0130*/  I2F.F64 R22, R11 ;  /* 0x0000000b00167312 */ /* 0x001e240000201c00 */
[----:B0-----:R-:W-:-:S08]  /*0140*/  DMUL R22, R22, 60 ;  /* 0x404e000016167828 */ /* 0x001fd00000000000 */
[----:B------:R-:W-:-:S08]  /*0150*/  DMUL R22, R22, 1000000 ;  /* 0x412e848016167828 */ /* 0x000fd00000000000 */
[----:B------:R-:W-:Y:S02]  /*0160*/  DMUL R22, R22, R22 ;  /* 0x0000001616167228 */ /* 0x000fe40000000000 */
[----:B--2---:R-:W-:Y:S02]  /*0170*/  DADD R18, R4, -R18 ;  /* 0x0000000004127229 */ /* 0x004fe40000000812 */
[----:B---3--:R-:W-:-:S06]  /*0180*/  DADD R16, R2, -R16 ;  /* 0x0000000002107229 */ /* 0x008fcc0000000810 */
[----:B------:R-:W-:Y:S02]  /*0190*/  DMUL R18, R18, R18 ;  /* 0x0000001212127228 */ /* 0x000fe40000000000 */
[----:B----4-:R-:W-:-:S06]  /*01a0*/  DADD R20, R12, -R20 ;  /* 0x000000000c147229 */ /* 0x010fcc0000000814 */
[----:B------:R-:W-:-:S08]  /*01b0*/  DFMA R18, R16, R16, R18 ;  /* 0x000000101012722b */ /* 0x000fd00000000012 */
[----:B------:R-:W-:-:S08]  /*01c0*/  DFMA R18, R20, R20, R18 ;  /* 0x000000141412722b */ /* 0x000fd00000000012 */
[----:B------:R-:W-:Y:S02]  /*01d0*/  DSETP.GEU.AND P0, PT, R18, R22, PT ;  /* 0x000000161200722a */ /* 0x000fe40003f0e000 */
[----:B------:R-:W0:-:S12]  /*01e0*/  LDC R19, c[0x0][0x390] ;  /* 0x0000e400ff137b82 */ /* 0x000e180000000800 */
[----:B------:R-:W1:Y:S08]  /*01f0*/  @!P0 LDC.64 R14, c[0x0][0x380] ;  /* 0x0000e000ff0e8b82 */ /* 0x000e700000000a00 */
[----:B------:R-:W2:Y:S01]  /*0200*/  @!P0 LDC.64 R16, c[0x0][0x3b8] ;  /* 0x0000ee00ff108b82 */ /* 0x000ea20000000a00 */
[----:B-1----:R-:W3:Y:S01]  /*0210*/  @!P0 LDG.E R18, desc[UR6][R14.64] ;  /* 0x000000060e128981 */ /* 0x002ee2000c1e1900 */
[----:B0-----:R-:W-:Y:S01]  /*0220*/  IMAD.WIDE R8, R19, 0x18, R8 ;  /* 0x0000001813087825 */ /* 0x001fe200078e0208 */
[----:B---3--:R-:W-:-:S03]  /*0230*/  @!P0 VIMNMX R23, PT, PT, R18, R11, PT ;  /* 0x0000000b12178248 */ /* 0x008fc60003fe0100 */
[----:B--2---:R-:W-:Y:S02]  /*0240*/  @!P0 IMAD.WIDE R10, R10, 0x10, R16 ;  /* 0x000000100a0a8825 */ /* 0x004fe400078e0210 */
[----:B------:R0:W-:Y:S04]  /*0250*/  @!P0 STG.E desc[UR6][R14.64], R23 ;  /* 0x000000170e008986 */ /* 0x0001e8000c101906 */
[----:B------:R0:W-:Y:S04]  /*0260*/  @!P0 STG.E.64 desc[UR6][R10.64], RZ ;  /* 0x000000ff0a008986 */ /* 0x0001e8000c101b06 */
[----:B------:R-:W2:Y:S04]  /*0270*/  @!P0 LDG.E.64 R4, desc[UR6][R6.64+0x8] ;  /* 0x0000080606048981 */ /* 0x000ea8000c1e1b00 */
[----:B------:R-:W2:Y:S04]  /*0280*/  LDG.E.64 R18, desc[UR6][R8.64+0x8] ;  /* 0x0000080608127981 */ /* 0x000ea8000c1e1b00 */
[----:B------:R-:W3:Y:S04]  /*0290*/  @!P0 LDG.E.64 R2, desc[UR6][R6.64] ;  /* 0x0000000606028981 */ /* 0x000ee8000c1e1b00 */
[----:B------:R-:W3:Y:S04]  /*02a0*/  LDG.E.64 R16, desc[UR6][R8.64] ;  /* 0x0000000608107981 */ /* 0x000ee8000c1e1b00 */
[----:B------:R-:W4:Y:S04]  /*02b0*/  @!P0 LDG.E.64 R12, desc[UR6][R6.64+0x10] ;  /* 0x00001006060c8981 */ /* 0x000f28000c1e1b00 */
[----:B------:R-:W4:Y:S01]  /*02c0*/  LDG.E.64 R20, desc[UR6][R8.64+0x10] ;  /* 0x0000100608147981 */ /* 0x000f22000c1e1b00 */
[----:B------:R-:W-:Y:S01]  /*02d0*/  UMOV UR4, 0x1e900000 ;  /* 0x1e90000000047882 */ /* 0x000fe20000000000 */
[----:B------:R-:W-:Y:S01]  /*02e0*/  UMOV UR5, 0x42d6bcc4 ;  /* 0x42d6bcc400057882 */ /* 0x000fe20000000000 */
[----:B--2---:R-:W-:-:S02]  /*02f0*/  DADD R18, -R18, R4 ;  /* 0x0000000012127229 */ /* 0x004fc40000000104 */
[----:B---3--:R-:W-:-:S06]  /*0300*/  DADD R16, -R16, R2 ;  /* 0x0000000010107229 */ /* 0x008fcc0000000102 */
[----:B------:R-:W-:Y:S02]  /*0310*/  DMUL R18, R18, R18 ;  /* 0x0000001212127228 */ /* 0x000fe40000000000 */
[----:B----4-:R-:W-:-:S06]  /*0320*/  DADD R20, -R20, R12 ;  /* 0x0000000014147229 */ /* 0x010fcc000000010c */
[----:B------:R-:W-:-:S08]  /*0330*/  DFMA R18, R16, R16, R18 ;  /* 0x000000101012722b */ /* 0x000fd00000000012 */
[----:B------:R-:W-:-:S08]  /*0340*/  DFMA R18, R20, R20, R18 ;  /* 0x000000141412722b */ /* 0x000fd00000000012 */
[----:B------:R-:W-:-:S14]  /*0350*/  DSETP.GEU.AND P0, PT, R18, UR4, PT ;  /* 0x0000000412007e2a */ /* 0x000fdc000bf0e000 */
[----:B------:R-:W1:Y:S01]  /*0360*/  @!P0 LDC.64 R2, c[0x0][0x380] ;  /* 0x0000e000ff028b82 */ /* 0x000e620000000a00 */
[----:B------:R-:W-:-:S05]  /*0370*/  @!P0 IMAD.MOV.U32 R5, RZ, RZ, -0x2 ;  /* 0xfffffffeff058424 */ /* 0x000fca00078e00ff */
[----:B-1----:R0:W-:Y:S02]  /*0380*/  @!P0 STG.E desc[UR6][R2.64], R5 ;  /* 0x0000000502008986 */ /* 0x0021e4000c101906 */
.L_x_1:
[----:B------:R-:W-:Y:S05]  /*0390*/  BSYNC.RECONVERGENT B0 ;  /* 0x0000000000007941 */ /* 0x000fea0003800200 */
.L_x_0:
[----:B------:R-:W1:Y:S01]  /*03a0*/  LDCU UR4, c[0x0][0x398] ;  /* 0x00007300ff0477ac */ /* 0x000e620008000800 */
[----:B------:R-:W-:Y:S01]  /*03b0*/  BSSY.RECONVERGENT B2, `(.L_x_2) ;  /* 0x00000a3000027945 */ /* 0x000fe20003800200 */
[----:B------:R-:W-:Y:S02]  /*03c0*/  CS2R R18, SRZ ;  /* 0x0000000000127805 */ /* 0x000fe4000001ff00 */
[----:B------:R-:W-:Y:S01]  /*03d0*/  CS2R R20, SRZ ;  /* 0x0000000000147805 */ /* 0x000fe2000001ff00 */
[----:B------:R-:W2:Y:S01]  /*03e0*/  LDCU UR10, c[0x0][0x398] ;  /* 0x00007300ff0a77ac */ /* 0x000ea20008000800 */
[----:B0-----:R-:W-:Y:S01]  /*03f0*/  CS2R R22, SRZ ;  /* 0x0000000000167805 */ /* 0x001fe2000001ff00 */
[----:B------:R-:W0:Y:S01]  /*0400*/  LDCU.64 UR8, c[0x4][0x8] ;  /* 0x01000100ff0877ac */ /* 0x000e220008000a00 */
[----:B-1----:R-:W-:-:S13]  /*0410*/  ISETP.GE.AND P0, PT, R0, UR4, PT ;  /* 0x0000000400007c0c */ /* 0x002fda000bf06270 */
[----:B0-2---:R-:W-:Y:S05]  /*0420*/  @P0 BRA `(.L_x_3) ;  /* 0x00000008006c0947 */ /* 0x005fea0003800000 */
[----:B------:R-:W0:Y:S01]  /*0430*/  MUFU.RCP64H R5, 6000 ;  /* 0x40b7700000057908 */ /* 0x000e220000001800 */
[----:B------:R-:W1:Y:S01]  /*0440*/  LDCU UR4, c[0x0][0x394] ;  /* 0x00007280ff0477ac */ /* 0x000e620008000800 */
[----:B------:R-:W-:Y:S02]  /*0450*/  IMAD.MOV.U32 R8, RZ, RZ, 0x0 ;  /* 0x00000000ff087424 */ /* 0x000fe400078e00ff */
[----:B------:R-:W-:Y:S02]  /*0460*/  IMAD.MOV.U32 R9, RZ, RZ, 0x40b77000 ;  /* 0x40b77000ff097424 */ /* 0x000fe400078e00ff */
[----:B------:R-:W-:-:S06]  /*0470*/  IMAD.MOV.U32 R4, RZ, RZ, 0x1 ;  /* 0x00000001ff047424 */ /* 0x000fcc00078e00ff */
[----:B0-----:R-:W-:Y:S01]  /*0480*/  DFMA R2, R4, -R8, 1 ;  /* 0x3ff000000402742b */ /* 0x001fe20000000808 */
[----:B-1----:R-:W-:-:S07]  /*0490*/  UIADD3 UR4, UPT, UPT, UR4, 0x1, URZ ;  /* 0x0000000104047890 */ /* 0x002fce000fffe0ff */
[----:B------:R-:W-:Y:S02]  /*04a0*/  DFMA R6, R2, R2, R2 ;  /* 0x000000020206722b */ /* 0x000fe40000000002 */
[----:B------:R-:W0:Y:S06]  /*04b0*/  I2F.F64 R2, UR4 ;  /* 0x0000000400027d12 */ /* 0x000e2c0008201c00 */
[----:B------:R-:W-:-:S08]  /*04c0*/  DFMA R4, R4, R6, R4 ;  /* 0x000000060404722b */ /* 0x000fd00000000004 */
[----:B------:R-:W-:Y:S02]  /*04d0*/  DFMA R8, R4, -R8, 1 ;  /* 0x3ff000000408742b */ /* 0x000fe40000000808 */
[----:B0-----:R-:W-:-:S06]  /*04e0*/  DMUL R6, R2, 60 ;  /* 0x404e000002067828 */ /* 0x001fcc0000000000 */
[----:B------:R-:W-:-:S04]  /*04f0*/  DFMA R8, R4, R8, R4 ;  /* 0x000000080408722b */ /* 0x000fc80000000004 */
[----:B------:R-:W-:-:S04]  /*0500*/  FSETP.GEU.AND P1, PT, |R7|, 6.5827683646048100446e-37, PT ;  /* 0x036000000700780b */ /* 0x000fc80003f2e200 */
[----:B------:R-:W-:-:S08]  /*0510*/  DMUL R2, R6, R8 ;  /* 0x0000000806027228 */ /* 0x000fd00000000000 */
[----:B------:R-:W-:-:S08]  /*0520*/  DFMA R4, R2, -6000, R6 ;  /* 0xc0b770000204782b */ /* 0x000fd00000000006 */
[----:B------:R-:W-:-:S10]  /*0530*/  DFMA R2, R8, R4, R2 ;  /* 0x000000040802722b */ /* 0x000fd40000000002 */
[----:B------:R-:W-:-:S05]  /*0540*/  FFMA R4, RZ, 5.732421875, R3 ;  /* 0x40b77000ff047823 */ /* 0x000fca0000000003 */
[----:B------:R-:W-:-:S13]  /*0550*/  FSETP.GT.AND P0, PT, |R4|, 1.469367938527859385e-39, PT ;  /* 0x001000000400780b */ /* 0x000fda0003f04200 */
[----:B------:R-:W-:Y:S05]  /*0560*/  @P0 BRA P1, `(.L_x_4) ;  /* 0x0000000000080947 */ /* 0x000fea0000800000 */
[----:B------:R-:W-:-:S07]  /*0570*/  MOV R4, 0x590 ;  /* 0x0000059000047802 */ /* 0x000fce0000000f00 */
[----:B------:R-:W-:Y:S05]  /*0580*/  CALL.REL.NOINC `($__internal_0_$__cuda_sm20_div_rn_f64_full) ;  /* 0x00000008007c7944 */ /* 0x000fea0003c00000 */
.L_x_4:
[----:B------:R-:W-:Y:S01]  /*0590*/  UMOV UR4, 0x6dc9c883 ;  /* 0x6dc9c88300047882 */ /* 0x000fe20000000000 */
[----:B------:R-:W-:Y:S01]  /*05a0*/  UMOV UR5, 0x3fe45f30 ;  /* 0x3fe45f3000057882 */ /* 0x000fe20000000000 */
[----:B------:R-:W0:Y:S01]  /*05b0*/  LDC.64 R16, c[0x0][0x3a0] ;  /* 0x0000e800ff107b82 */ /* 0x000e220000000a00 */
[C---:B------:R-:W-:Y:S01]  /*05c0*/  DMUL R4, R2.reuse, UR4 ;  /* 0x0000000402047c28 */ /* 0x040fe20008000000 */
[----:B------:R-:W-:Y:S01]  /*05d0*/  UMOV UR4, 0x54442d18 ;  /* 0x54442d1800047882 */ /* 0x000fe20000000000 */
[----:B------:R-:W-:Y:S01]  /*05e0*/  UMOV UR5, 0x3ff921fb ;  /* 0x3ff921fb00057882 */ /* 0x000fe20000000000 */
[C---:B------:R-:W-:Y:S01]  /*05f0*/  DSETP.NEU.AND P0, PT, |R2|.reuse, +INF , PT ;  /* 0x7ff000000200742a */ /* 0x040fe20003f0d200 */
[----:B------:R-:W-:Y:S01]  /*0600*/  BSSY.RECONVERGENT B1, `(.L_x_5) ;  /* 0x0000078000017945 */ /* 0x000fe20003800200 */
[----:B------:R-:W-:Y:S01]  /*0610*/  IMAD.MOV.U32 R30, RZ, RZ, R0 ;  /* 0x000000ffff1e7224 */ /* 0x000fe200078e0000 */
[----:B------:R-:W-:Y:S01]  /*0620*/  CS2R R22, SRZ ;  /* 0x0000000000167805 */ /* 0x000fe2000001ff00 */
[----:B------:R-:W1:Y:S01]  /*0630*/  LDC R26, c[0x0][0x360] ;  /* 0x0000d800ff1a7b82 */ /* 0x000e620000000800 */
[----:B------:R-:W-:Y:S01]  /*0640*/  CS2R R20, SRZ ;  /* 0x0000000000147805 */ /* 0x000fe2000001ff00 */
[----:B------:R-:W-:Y:S01]  /*0650*/  DSETP.LTU.OR P2, PT, |R2|, 2.14748364800000000000e+09, !P0 ;  /* 0x41e000000200742a */ /* 0x000fe20004749600 */
[----:B------:R-:W2:Y:S01]  /*0660*/  F2I.F64 R4, R4 ;  /* 0x0000000400047311 */ /* 0x000ea20000301100 */
[----:B------:R-:W-:Y:S01]  /*0670*/  CS2R R18, SRZ ;  /* 0x0000000000127805 */ /* 0x000fe2000001ff00 */
[----:B0-----:R-:W-:-:S06]  /*0680*/  IMAD.WIDE.U32 R16, R27, 0x18, R16 ;  /* 0x000000181b107825 */ /* 0x001fcc00078e0010 */
[----:B--2---:R-:W0:Y:S01]  /*0690*/  I2F.F64 R6, R4 ;  /* 0x0000000400067312 */ /* 0x004e220000201c00 */
[----:B------:R-:W-:Y:S01]  /*06a0*/  SEL R31, R4, RZ, P0 ;  /* 0x000000ff041f7207 */ /* 0x000fe20000000000 */
[----:B0-----:R-:W-:Y:S01]  /*06b0*/  DFMA R8, R6, -UR4, R2 ;  /* 0x8000000406087c2b */ /* 0x001fe20008000002 */
[----:B------:R-:W-:Y:S01]  /*06c0*/  UMOV UR4, 0x33145c00 ;  /* 0x33145c0000047882 */ /* 0x000fe20000000000 */
[----:B------:R-:W-:-:S06]  /*06d0*/  UMOV UR5, 0x3c91a626 ;  /* 0x3c91a62600057882 */ /* 0x000fcc0000000000 */
[----:B------:R-:W-:Y:S01]  /*06e0*/  DFMA R8, R6, -UR4, R8 ;  /* 0x8000000406087c2b */ /* 0x000fe20008000008 */
[----:B------:R-:W-:Y:S01]  /*06f0*/  UMOV UR4, 0x252049c0 ;  /* 0x252049c000047882 */ /* 0x000fe20000000000 */
[----:B------:R-:W-:-:S06]  /*0700*/  UMOV UR5, 0x397b839a ;  /* 0x397b839a00057882 */ /* 0x000fcc0000000000 */
[----:B------:R-:W-:Y:S02]  /*0710*/  DFMA R8, R6, -UR4, R8 ;  /* 0x8000000406087c2b */ /* 0x000fe40008000008 */
[----:B------:R-:W-:-:S10]  /*0720*/  DMUL R6, RZ, R2 ;  /* 0x00000002ff067228 */ /* 0x000fd40000000000 */
[----:B------:R-:W-:Y:S02]  /*0730*/  FSEL R28, R6, R8, !P0 ;  /* 0x00000008061c7208 */ /* 0x000fe40004000000 */
[----:B-1----:R-:W-:-:S07]  /*0740*/  FSEL R29, R7, R9, !P0 ;  /* 0x00000009071d7208 */ /* 0x002fce0004000000 */
.L_x_14:
[----:B------:R-:W-:Y:S01]  /*0750*/  ISETP.NE.AND P0, PT, R27, R30, PT ;  /* 0x0000001e1b00720c */ /* 0x000fe20003f05270 */
[----:B------:R-:W-:-:S12]  /*0760*/  BSSY.RECONVERGENT B0, `(.L_x_6) ;  /* 0x000005e000007945 */ /* 0x000fd80003800200 */
[----:B------:R-:W-:Y:S05]  /*0770*/  @!P0 BRA `(.L_x_7) ;  /* 0x0000000400708947 */ /* 0x000fea0003800000 */
[----:B------:R-:W0:Y:S02]  /*0780*/  LDC.64 R4, c[0x0][0x3b8] ;  /* 0x0000ee00ff047b82 */ /* 0x000e240000000a00 */
[----:B0-----:R-:W-:-:S05]  /*0790*/  IMAD.WIDE R4, R30, 0x10, R4 ;  /* 0x000000101e047825 */ /* 0x001fca00078e0204 */
[----:B------:R-:W2:Y:S04]  /*07a0*/  LDG.E.U8 R6, desc[UR6][R4.64+0x8] ;  /* 0x0000080604067981 */ /* 0x000ea8000c1e1100 */
[----:B------:R0:W5:Y:S01]  /*07b0*/  LDG.E.64 R24, desc[UR6][R4.64] ;  /* 0x0000000604187981 */ /* 0x000162000c1e1b00 */
[----:B------:R-:W-:Y:S01]  /*07c0*/  BSSY.RECONVERGENT B4, `(.L_x_8) ;  /* 0x000002e000047945 */ /* 0x000fe20003800200 */
[----:B--2---:R-:W-:-:S13]  /*07d0*/  ISETP.NE.AND P0, PT, R6, RZ, PT ;  /* 0x000000ff0600720c */ /* 0x004fda0003f05270 */
[----:B0-----:R-:W-:Y:S05]  /*07e0*/  @!P0 BRA `(.L_x_9) ;  /* 0x0000000000ac8947 */ /* 0x001fea0003800000 */
[----:B------:R-:W-:Y:S01]  /*07f0*/  BSSY.RECONVERGENT B3, `(.L_x_10) ;  /* 0x000000c000037945 */ /* 0x000fe20003800200 */
[----:B------:R-:W-:Y:S02]  /*0800*/  IMAD.MOV.U32 R36, RZ, RZ, R31 ;  /* 0x000000ffff247224 */ /* 0x000fe400078e001f */
[----:B------:R-:W-:Y:S02]  /*0810*/  IMAD.MOV.U32 R34, RZ, RZ, R28 ;  /* 0x000000ffff227224 */ /* 0x000fe400078e001c */
[----:B------:R-:W-:Y:S01]  /*0820*/  IMAD.MOV.U32 R35, RZ, RZ, R29 ;  /* 0x000000ffff237224 */ /* 0x000fe200078e001d */
[----:B------:R-:W-:Y:S06]  /*0830*/  @P2 BRA `(.L_x_11) ;  /* 0x00000000001c2947 */ /* 0x000fec0003800000 */
[----:B------:R-:W-:Y:S01]  /*0840*/  IMAD.MOV.U32 R8, RZ, RZ, R2 ;  /* 0x000000ffff087224 */ /* 0x000fe200078e0002 */
[----:B------:R-:W-:Y:S01]  /*0850*/  MOV R32, 0x880 ;  /* 0x0000088000207802 */ /* 0x000fe20000000f00 */
[----:B------:R-:W-:-:S07]  /*0860*/  IMAD.MOV.U32 R14, RZ, RZ, R3 ;  /* 0x000000ffff0e7224 */ /* 0x000fce00078e0003 */
[----:B-----5:R-:W-:Y:S05]  /*0870*/  CALL.REL.NOINC `($_Z5prob3PiiiiiiP4Vec3S1_S1_P4Prop$__internal_trig_reduction_slowpathd) ;  /* 0x0000000c00887944 */ /* 0x020fea0003c00000 */
[----:B------:R-:W-:Y:S02]  /*0880*/  IMAD.MOV.U32 R36, RZ, RZ, R4 ;  /* 0x000000ffff247224 */ /* 0x000fe400078e0004 */
[----:B------:R-:W-:Y:S02]  /*0890*/  IMAD.MOV.U32 R34, RZ, RZ, R8 ;  /* 0x000000ffff227224 */ /* 0x000fe400078e0008 */
[----:B------:R-:W-:-:S07]  /*08a0*/  IMAD.MOV.U32 R35, RZ, RZ, R9 ;  /* 0x000000ffff237224 */ /* 0x000fce00078e0009 */
.L_x_11:
[----:B------:R-:W-:Y:S05]  /*08b0*/  BSYNC.RECONVERGENT B3 ;  /* 0x0000000000037941 */ /* 0x000fea0003800200 */
.L_x_10:
[----:B------:R-:W-:-:S05]  /*08c0*/  IMAD.SHL.U32 R4, R36, 0x40, RZ ;  /* 0x0000004024047824 */ /* 0x000fca00078e00ff */
[----:B------:R-:W-:-:S04]  /*08d0*/  LOP3.LUT R4, R4, 0x40, RZ, 0xc0, !PT ;  /* 0x0000004004047812 */ /* 0x000fc800078ec0ff */
[----:B------:R-:W-:-:S05]  /*08e0*/  IADD3 R12, P0, PT, R4, UR8, RZ ;  /* 0x00000008040c7c10 */ /* 0x000fca000ff1e0ff */
[----:B------:R-:W-:-:S05]  /*08f0*/  IMAD.X R13, RZ, RZ, UR9, P0 ;  /* 0x00000009ff0d7e24 */ /* 0x000fca00080e06ff */
[----:B------:R-:W2:Y:S01]  /*0900*/  LDG.E.128.CONSTANT R4, desc[UR6][R12.64] ;  /* 0x000000060c047981 */ /* 0x000ea2000c1e9d00 */
[----:B------:R-:W-:Y:S01]  /*0910*/  LOP3.LUT R8, R36, 0x1, RZ, 0xc0, !PT ;  /* 0x0000000124087812 */ /* 0x000fe200078ec0ff */
[----:B------:R-:W-:Y:S01]  /*0920*/  IMAD.MOV.U32 R9, RZ, RZ, 0x20fd8164 ;  /* 0x20fd8164ff097424 */ /* 0x000fe200078e00ff */
[----:B------:R-:W-:Y:S01]  /*0930*/  DMUL R32, R34, R34 ;  /* 0x0000002222207228 */ /* 0x000fe20000000000 */
[----:B------:R-:W-:Y:S01]  /*0940*/  IMAD.MOV.U32 R10, RZ, RZ, 0x3da8ff83 ;  /* 0x3da8ff83ff0a7424 */ /* 0x000fe200078e00ff */
[----:B------:R-:W-:-:S04]  /*0950*/  ISETP.NE.U32.AND P0, PT, R8, 0x1, PT ;  /* 0x000000010800780c */ /* 0x000fc80003f05070 */
[----:B------:R-:W-:Y:S02]  /*0960*/  FSEL R8, R9, -8.06006814911005101289e+34, !P0 ;  /* 0xf9785eba09087808 */ /* 0x000fe40004000000 */
[----:B------:R-:W-:-:S06]  /*0970*/  FSEL R9, -R10, 0.11223486810922622681, !P0 ;  /* 0x3de5db650a097808 */ /* 0x000fcc0004000100 */
[C---:B--2---:R-:W-:Y:S01]  /*0980*/  DFMA R4, R32.reuse, R8, R4 ;  /* 0x000000082004722b */ /* 0x044fe20000000004 */
[----:B------:R-:W2:Y:S04]  /*0990*/  LDG.E.128.CONSTANT R8, desc[UR6][R12.64+0x10] ;  /* 0x000010060c087981 */ /* 0x000ea8000c1e9d00 */
[----:B------:R-:W3:Y:S03]  /*09a0*/  LDG.E.128.CONSTANT R12, desc[UR6][R12.64+0x20] ;  /* 0x000020060c0c7981 */ /* 0x000ee6000c1e9d00 */
[----:B------:R-:W-:-:S08]  /*09b0*/  DFMA R4, R32, R4, R6 ;  /* 0x000000042004722b */ /* 0x000fd00000000006 */
[----:B--2---:R-:W-:-:S08]  /*09c0*/  DFMA R4, R32, R4, R8 ;  /* 0x000000042004722b */ /* 0x004fd00000000008 */
[----:B------:R-:W-:-:S08]  /*09d0*/  DFMA R4, R32, R4, R10 ;  /* 0x000000042004722b */ /* 0x000fd0000000000a */
[----:B---3--:R-:W-:-:S08]  /*09e0*/  DFMA R4, R32, R4, R12 ;  /* 0x000000042004722b */ /* 0x008fd0000000000c */
[----:B------:R-:W-:-:S08]  /*09f0*/  DFMA R4, R32, R4, R14 ;  /* 0x000000042004722b */ /* 0x000fd0000000000e */
[----:B------:R-:W-:Y:S02]  /*0a00*/  DFMA R6, R4, R34, R34 ;  /* 0x000000220406722b */ /* 0x000fe40000000022 */
[----:B------:R-:W-:-:S10]  /*0a10*/  DFMA R4, R32, R4, 1 ;  /* 0x3ff000002004742b */ /* 0x000fd40000000004 */
[----:B------:R-:W-:Y:S02]  /*0a20*/  FSEL R8, R4, R6, !P0 ;  /* 0x0000000604087208 */ /* 0x000fe40004000000 */
[----:B------:R-:W-:Y:S01]  /*0a30*/  FSEL R9, R5, R7, !P0 ;  /* 0x0000000705097208 */ /* 0x000fe20004000000 */
[----:B-----5:R-:W-:Y:S01]  /*0a40*/  DMUL R6, R24, 0.5 ;  /* 0x3fe0000018067828 */ /* 0x020fe20000000000 */
[----:B------:R-:W-:-:S04]  /*0a50*/  LOP3.LUT P0, RZ, R36, 0x2, RZ, 0xc0, !PT ;  /* 0x0000000224ff7812 */ /* 0x000fc8000780c0ff */
[----:B------:R-:W-:-:S10]  /*0a60*/  DADD R4, RZ, -R8 ;  /* 0x00000000ff047229 */ /* 0x000fd40000000808 */
[----:B------:R-:W-:Y:S02]  /*0a70*/  FSEL R4, R8, R4, !P0 ;  /* 0x0000000408047208 */ /* 0x000fe40004000000 */
[----:B------:R-:W-:-:S06]  /*0a80*/  FSEL R5, R9, R5, !P0 ;  /* 0x0000000509057208 */ /* 0x000fcc0004000000 */
[----:B------:R-:W-:-:S11]  /*0a90*/  DFMA R24, R6, |R4|, R24 ;  /* 0x400000040618722b */ /* 0x000fd60000000018 */
.L_x_9:
[----:B------:R-:W-:Y:S05]  /*0aa0*/  BSYNC.RECONVERGENT B4 ;  /* 0x0000000000047941 */ /* 0x000fea0003800200 */
.L_x_8:
[----:B------:R-:W0:Y:S01]  /*0ab0*/  LDC.64 R34, c[0x0][0x3a0] ;  /* 0x0000e800ff227b82 */ /* 0x000e220000000a00 */
[----:B------:R-:W2:Y:S04]  /*0ac0*/  LDG.E.64 R4, desc[UR6][R16.64+0x8] ;  /* 0x0000080610047981 */ /* 0x000ea8000c1e1b00 */
[----:B------:R-:W3:Y:S04]  /*0ad0*/  LDG.E.64 R6, desc[UR6][R16.64] ;  /* 0x0000000610067981 */ /* 0x000ee8000c1e1b00 */
[----:B------:R-:W4:Y:S01]  /*0ae0*/  LDG.E.64 R8, desc[UR6][R16.64+0x10] ;  /* 0x0000100610087981 */ /* 0x000f22000c1e1b00 */
[----:B0-----:R-:W-:-:S05]  /*0af0*/  IMAD.WIDE R34, R30, 0x18, R34 ;  /* 0x000000181e227825 */ /* 0x001fca00078e0222 */
[----:B------:R-:W2:Y:S04]  /*0b00*/  LDG.E.64 R14, desc[UR6][R34.64+0x8] ;  /* 0x00000806220e7981 */ /* 0x000ea8000c1e1b00 */
[----:B------:R-:W3:Y:S04]  /*0b10*/  LDG.E.64 R10, desc[UR6][R34.64] ;  /* 0x00000006220a7981 */ /* 0x000ee8000c1e1b00 */
[----:B------:R-:W4:Y:S01]  /*0b20*/  LDG.E.64 R12, desc[UR6][R34.64+0x10] ;  /* 0x00001006220c7981 */ /* 0x000f22000c1e1b00 */
[----:B------:R-:W-:Y:S01]  /*0b30*/  UMOV UR4, 0xa0b5ed8d ;  /* 0xa0b5ed8d00047882 */ /* 0x000fe20000000000 */
[----:B------:R-:W-:Y:S01]  /*0b40*/  UMOV UR5, 0x3eb0c6f7 ;  /* 0x3eb0c6f700057882 */ /* 0x000fe20000000000 */
[----:B------:R-:W-:Y:S01]  /*0b50*/  IMAD.MOV.U32 R32, RZ, RZ, RZ ;  /* 0x000000ffff207224 */ /* 0x000fe200078e00ff */
[----:B------:R-:W-:Y:S01]  /*0b60*/  BSSY.RECONVERGENT B3, `(.L_x_12) ;  /* 0x0000015000037945 */ /* 0x000fe20003800200 */
[----:B--2---:R-:W-:-:S02]  /*0b70*/  DADD R4, R14, -R4 ;  /* 0x000000000e047229 */ /* 0x004fc40000000804 */
[----:B---3--:R-:W-:-:S06]  /*0b80*/  DADD R6, R10, -R6 ;  /* 0x000000000a067229 */ /* 0x008fcc0000000806 */
[----:B------:R-:W-:Y:S02]  /*0b90*/  DMUL R10, R4, R4 ;  /* 0x00000004040a7228 */ /* 0x000fe40000000000 */
[----:B----4-:R-:W-:-:S06]  /*0ba0*/  DADD R8, R12, -R8 ;  /* 0x000000000c087229 */ /* 0x010fcc0000000808 */
[----:B------:R-:W-:-:S08]  /*0bb0*/  DFMA R10, R6, R6, R10 ;  /* 0x00000006060a722b */ /* 0x000fd0000000000a */
[----:B------:R-:W-:-:S08]  /*0bc0*/  DFMA R10, R8, R8, R10 ;  /* 0x00000008080a722b */ /* 0x000fd0000000000a */
[----:B------:R-:W-:-:S06]  /*0bd0*/  DADD R10, R10, UR4 ;  /* 0x000000040a0a7e29 */ /* 0x000fcc0008000000 */
[----:B------:R-:W0:Y:S01]  /*0be0*/  MUFU.RSQ64H R33, R11 ;  /* 0x0000000b00217308 */ /* 0x000e220000001c00 */
[----:B------:R-:W-:Y:S02]  /*0bf0*/  IMAD.MOV.U32 R12, RZ, RZ, 0x0 ;  /* 0x00000000ff0c7424 */ /* 0x000fe400078e00ff */
[----:B------:R-:W-:Y:S01]  /*0c00*/  IMAD.MOV.U32 R13, RZ, RZ, 0x3fd80000 ;  /* 0x3fd80000ff0d7424 */ /* 0x000fe200078e00ff */
[----:B0-----:R-:W-:-:S08]  /*0c10*/  DMUL R14, R32, R32 ;  /* 0x00000020200e7228 */ /* 0x001fd00000000000 */
[----:B------:R-:W-:-:S08]  /*0c20*/  DFMA R14, R10, -R14, 1 ;  /* 0x3ff000000a0e742b */ /* 0x000fd0000000080e */
[----:B------:R-:W-:Y:S02]  /*0c30*/  DFMA R12, R14, R12, 0.5 ;  /* 0x3fe000000e0c742b */ /* 0x000fe4000000000c */
[----:B------:R-:W-:-:S08]  /*0c40*/  DMUL R14, R32, R14 ;  /* 0x0000000e200e7228 */ /* 0x000fd00000000000 */
[----:B------:R-:W-:Y:S01]  /*0c50*/  DFMA R12, R12, R14, R32 ;  /* 0x0000000e0c0c722b */ /* 0x000fe20000000020 */
[----:B------:R-:W-:-:S05]  /*0c60*/  VIADD R14, R11, 0xfff00000 ;  /* 0xfff000000b0e7836 */ /* 0x000fca0000000000 */
[----:B------:R-:W-:-:S13]  /*0c70*/  ISETP.GE.U32.AND P0, PT, R14, 0x7fe00000, PT ;  /* 0x7fe000000e00780c */ /* 0x000fda0003f06070 */
[----:B------:R-:W-:Y:S05]  /*0c80*/  @!P0 BRA `(.L_x_13) ;  /* 0x0000000000088947 */ /* 0x000fea0003800000 */
[----:B------:R-:W-:-:S07]  /*0c90*/  MOV R32, 0xcb0 ;  /* 0x00000cb000207802 */ /* 0x000fce0000000f00 */
[----:B-----5:R-:W-:Y:S05]  /*0ca0*/  CALL.REL.NOINC `($__internal_1_$__cuda_sm20_drsqrt_f64_slowpath_v2) ;  /* 0x0000000400ec7944 */ /* 0x020fea0003c00000 */
.L_x_13:
[----:B------:R-:W-:Y:S05]  /*0cb0*/  BSYNC.RECONVERGENT B3 ;  /* 0x0000000000037941 */ /* 0x000fea0003800200 */
.L_x_12:
[----:B------:R-:W-:Y:S02]  /*0cc0*/  DMUL R10, R12, R12 ;  /* 0x0000000c0c0a7228 */ /* 0x000fe40000000000 */
[-C--:B-----5:R-:W-:Y:S02]  /*0cd0*/  DMUL R6, R6, R24.reuse ;  /* 0x0000001806067228 */ /* 0x0a0fe40000000000 */
[-C--:B------:R-:W-:Y:S02]  /*0ce0*/  DMUL R4, R4, R24.reuse ;  /* 0x0000001804047228 */ /* 0x080fe40000000000 */
[----:B------:R-:W-:Y:S02]  /*0cf0*/  DMUL R8, R8, R24 ;  /* 0x0000001808087228 */ /* 0x000fe40000000000 */
[----:B------:R-:W-:-:S08]  /*0d00*/  DMUL R10, R10, R12 ;  /* 0x0000000c0a0a7228 */ /* 0x000fd00000000000 */
[C---:B------:R-:W-:Y:S02]  /*0d10*/  DFMA R18, R10.reuse, R6, R18 ;  /* 0x000000060a12722b */ /* 0x040fe40000000012 */
[C---:B------:R-:W-:Y:S02]  /*0d20*/  DFMA R20, R10.reuse, R4, R20 ;  /* 0x000000040a14722b */ /* 0x040fe40000000014 */
[----:B------:R-:W-:-:S11]  /*0d30*/  DFMA R22, R10, R8, R22 ;  /* 0x000000080a16722b */ /* 0x000fd60000000016 */
.L_x_7:
[----:B------:R-:W-:Y:S05]  /*0d40*/  BSYNC.RECONVERGENT B0 ;  /* 0x0000000000007941 */ /* 0x000fea0003800200 */
.L_x_6:
[----:B------:R-:W-:-:S05]  /*0d50*/  IMAD.IADD R30, R26, 0x1, R30 ;  /* 0x000000011a1e7824 */ /* 0x000fca00078e021e */
[----:B------:R-:W-:-:S13]  /*0d60*/  ISETP.GE.AND P0, PT, R30, UR10, PT ;  /* 0x0000000a1e007c0c */ /* 0x000fda000bf06270 */
[----:B------:R-:W-:Y:S05]  /*0d70*/  @!P0 BRA `(.L_x_14) ;  /* 0xfffffff800748947 */ /* 0x000fea000383ffff */
[----:B------:R-:W-:Y:S05]  /*0d80*/  BSYNC.RECONVERGENT B1 ;  /* 0x0000000000017941 */ /* 0x000fea0003800200 */
.L_x_5:
[----:B------:R-:W-:Y:S01]  /*0d90*/  UMOV UR4, 0x6590c335 ;  /* 0x6590c33500047882 */ /* 0x000fe20000000000 */
[----:B------:R-:W-:Y:S02]  /*0da0*/  UMOV UR5, 0x3e3132e2 ;  /* 0x3e3132e200057882 */ /* 0x000fe40000000000 */
[----:B------:R-:W-:Y:S02]  /*0db0*/  DMUL R18, R18, UR4 ;  /* 0x0000000412127c28 */ /* 0x000fe40008000000 */
[----:B------:R-:W-:Y:S02]  /*0dc0*/  DMUL R20, R20, UR4 ;  /* 0x0000000414147c28 */ /* 0x000fe40008000000 */
[----:B------:R-:W-:-:S11]  /*0dd0*/  DMUL R22, R22, UR4 ;  /* 0x0000000416167c28 */ /* 0x000fd60008000000 */
.L_x_3:
[----:B------:R-:W-:Y:S05]  /*0de0*/  BSYNC.RECONVERGENT B2 ;  /* 0x0000000000027941 */ /* 0x000fea0003800200 */
.L_x_2:
[----:B------:R-:W0:Y:S01]  /*0df0*/  LDC.64 R2, c[0x0][0x3b0] ;  /* 0x0000ec00ff027b82 */ /* 0x000e220000000a00 */
[----:B------:R-:W-:Y:S01]  /*0e00*/  ISETP.NE.AND P0, PT, R0, RZ, PT ;  /* 0x000000ff0000720c */ /* 0x000fe20003f05270 */
[----:B0-----:R-:W-:-:S05]  /*0e10*/  IMAD.WIDE.U32 R2, R27, 0x18, R2 ;  /* 0x000000181b027825 */ /* 0x001fca00078e0002 */
[----:B------:R0:W-:Y:S04]  /*0e20*/  REDG.E.ADD.F64.RN.STRONG.GPU desc[UR6][R2.64], R18 ;  /* 0x00000012020079a6 */ /* 0x0001e8000c12ff06 */
[----:B------:R0:W-:Y:S04]  /*0e30*/  REDG.E.ADD.F64.RN.STRONG.GPU desc[UR6][R2.64+0x8], R20 ;  /* 0x00000814020079a6 */ /* 0x0001e8000c12ff06 */
[----:B------:R0:W-:Y:S01]  /*0e40*/  REDG.E.ADD.F64.RN.STRONG.GPU desc[UR6][R2.64+0x10], R22 ;  /* 0x00001016020079a6 */ /* 0x0001e2000c12ff06 */
[----:B------:R-:W-:Y:S06]  /*0e50*/  BAR.SYNC.DEFER_BLOCKING 0x0 ;  /* 0x0000000000007b1d */ /* 0x000fec0000010000 */
[----:B------:R-:W-:Y:S05]  /*0e60*/  @P0 EXIT ;  /* 0x000000000000094d */ /* 0x000fea0003800000 */
[----:B------:R-:W1:Y:S01]  /*0e70*/  LDC.64 R4, c[0x0][0x3a0] ;  /* 0x0000e800ff047b82 */ /* 0x000e620000000a00 */
[----:B------:R-:W2:Y:S07]  /*0e80*/  LDG.E.64 R6, desc[UR6][R2.64] ;  /* 0x0000000602067981 */ /* 0x000eae000c1e1b00 */
[----:B------:R-:W3:Y:S01]  /*0e90*/  LDC.64 R8, c[0x0][0x3a8] ;  /* 0x0000ea00ff087b82 */ /* 0x000ee20000000a00 */
[----:B-1----:R-:W-:-:S05]  /*0ea0*/  IMAD.WIDE.U32 R14, R27, 0x18, R4 ;  /* 0x000000181b0e7825 */ /* 0x002fca00078e0004 */
[----:B------:R-:W2:Y:S02]  /*0eb0*/  LDG.E.64 R4, desc[UR6][R14.64] ;  /* 0x000000060e047981 */ /* 0x000ea4000c1e1b00 */
[----:B--2---:R-:W-:Y:S01]  /*0ec0*/  DFMA R4, R6, 60, R4 ;  /* 0x404e00000604782b */ /* 0x004fe20000000004 */
[----:B---3--:R-:W-:-:S06]  /*0ed0*/  IMAD.WIDE.U32 R6, R27, 0x18, R8 ;  /* 0x000000181b067825 */ /* 0x008fcc00078e0008 */
[----:B------:R-:W-:Y:S04]  /*0ee0*/  STG.E.64 desc[UR6][R6.64], R4 ;  /* 0x0000000406007986 */ /* 0x000fe8000c101b06 */
[----:B------:R-:W2:Y:S04]  /*0ef0*/  LDG.E.64 R8, desc[UR6][R14.64+0x8] ;  /* 0x000008060e087981 */ /* 0x000ea8000c1e1b00 */
[----:B------:R-:W2:Y:S02]  /*0f00*/  LDG.E.64 R10, desc[UR6][R2.64+0x8] ;  /* 0x00000806020a7981 */ /* 0x000ea4000c1e1b00 */
[----:B--2---:R-:W-:-:S07]  /*0f10*/  DFMA R8, R10, 60, R8 ;  /* 0x404e00000a08782b */ /* 0x004fce0000000008 */
[----:B------:R-:W-:Y:S04]  /*0f20*/  STG.E.64 desc[UR6][R6.64+0x8], R8 ;  /* 0x0000080806007986 */ /* 0x000fe8000c101b06 */
[----:B------:R-:W2:Y:S04]  /*0f30*/  LDG.E.64 R10, desc[UR6][R14.64+0x10] ;  /* 0x000010060e0a7981 */ /* 0x000ea8000c1e1b00 */
[----:B------:R-:W2:Y:S02]  /*0f40*/  LDG.E.64 R12, desc[UR6][R2.64+0x10] ;  /* 0x00001006020c7981 */ /* 0x000ea4000c1e1b00 */
[----:B--2---:R-:W-:-:S07]  /*0f50*/  DFMA R10, R12, 60, R10 ;  /* 0x404e00000c0a782b */ /* 0x004fce000000000a */
[----:B------:R-:W-:Y:S01]  /*0f60*/  STG.E.64 desc[UR6][R6.64+0x10], R10 ;  /* 0x0000100a06007986 */ /* 0x000fe2000c101b06 */
[----:B------:R-:W-:Y:S05]  /*0f70*/  EXIT ;  /* 0x000000000000794d */ /* 0x000fea0003800000 */
        .weak           $__internal_0_$__cuda_sm20_div_rn_f64_full
        .type           $__internal_0_$__cuda_sm20_div_rn_f64_full,@function
        .size           $__internal_0_$__cuda_sm20_div_rn_f64_full,($__internal_1_$__cuda_sm20_drsqrt_f64_slowpath_v2 - $__internal_0_$__cuda_sm20_div_rn_f64_full)
$__internal_0_$__cuda_sm20_div_rn_f64_full:
[----:B------:R-:W-:Y:S01]  /*0f80*/  IMAD.MOV.U32 R3, RZ, RZ, 0x3ff77000 ;  /* 0x3ff77000ff037424 */ /* 0x000fe200078e00ff */
[C---:B------:R-:W-:Y:S01]  /*0f90*/  FSETP.GEU.AND P1, PT, |R7|.reuse, 1.469367938527859385e-39, PT ;  /* 0x001000000700780b */ /* 0x040fe20003f2e200 */
[----:B------:R-:W-:Y:S01]  /*0fa0*/  IMAD.MOV.U32 R2, RZ, RZ, 0x0 ;  /* 0x00000000ff027424 */ /* 0x000fe200078e00ff */
[----:B------:R-:W-:Y:S01]  /*0fb0*/  LOP3.LUT R5, R7, 0x7ff00000, RZ, 0xc0, !PT ;  /* 0x7ff0000007057812 */ /* 0x000fe200078ec0ff */
[----:B------:R-:W0:Y:S01]  /*0fc0*/  MUFU.RCP64H R9, R3 ;  /* 0x0000000300097308 */ /* 0x000e220000001800 */
[----:B------:R-:W-:Y:S02]  /*0fd0*/  IMAD.MOV.U32 R8, RZ, RZ, 0x1 ;  /* 0x00000001ff087424 */ /* 0x000fe400078e00ff */
[----:B------:R-:W-:Y:S01]  /*0fe0*/  IMAD.MOV.U32 R17, RZ, RZ, 0x1ca00000 ;  /* 0x1ca00000ff117424 */ /* 0x000fe200078e00ff */
[----:B------:R-:W-:Y:S01]  /*0ff0*/  ISETP.GE.U32.AND P0, PT, R5, 0x40b00000, PT ;  /* 0x40b000000500780c */ /* 0x000fe20003f06070 */
[----:B------:R-:W-:Y:S02]  /*1000*/  IMAD.MOV.U32 R16, RZ, RZ, R5 ;  /* 0x000000ffff107224 */ /* 0x000fe400078e0005 */
[----:B------:R-:W-:Y:S01]  /*1010*/  IMAD.MOV.U32 R19, RZ, RZ, 0x40b00000 ;  /* 0x40b00000ff137424 */ /* 0x000fe200078e00ff */
[----:B------:R-:W-:-:S03]  /*1020*/  SEL R17, R17, 0x63400000, !P0 ;  /* 0x6340000011117807 */ /* 0x000fc60004000000 */
[----:B------:R-:W-:Y:S01]  /*1030*/  VIADD R20, R19, 0xffffffff ;  /* 0xffffffff13147836 */ /* 0x000fe20000000000 */
[----:B0-----:R-:W-:-:S08]  /*1040*/  DFMA R10, R8, -R2, 1 ;  /* 0x3ff00000080a742b */ /* 0x001fd00000000802 */
[----:B------:R-:W-:-:S08]  /*1050*/  DFMA R10, R10, R10, R10 ;  /* 0x0000000a0a0a722b */ /* 0x000fd0000000000a */
[----:B------:R-:W-:Y:S01]  /*1060*/  DFMA R12, R8, R10, R8 ;  /* 0x0000000a080c722b */ /* 0x000fe20000000008 */
[C-C-:B------:R-:W-:Y:S01]  /*1070*/  @!P1 LOP3.LUT R10, R17.reuse, 0x80000000, R7.reuse, 0xf8, !PT ;  /* 0x80000000110a9812 */ /* 0x140fe200078ef807 */
[----:B------:R-:W-:Y:S01]  /*1080*/  IMAD.MOV.U32 R8, RZ, RZ, R6 ;  /* 0x000000ffff087224 */ /* 0x000fe200078e0006 */
[----:B------:R-:W-:Y:S02]  /*1090*/  LOP3.LUT R9, R17, 0x800fffff, R7, 0xf8, !PT ;  /* 0x800fffff11097812 */ /* 0x000fe400078ef807 */
[----:B------:R-:W-:Y:S01]  /*10a0*/  @!P1 LOP3.LUT R11, R10, 0x100000, RZ, 0xfc, !PT ;  /* 0x001000000a0b9812 */ /* 0x000fe200078efcff */
[----:B------:R-:W-:Y:S02]  /*10b0*/  @!P1 IMAD.MOV.U32 R10, RZ, RZ, RZ ;  /* 0x000000ffff0a9224 */ /* 0x000fe400078e00ff */
[----:B------:R-:W-:-:S04]  /*10c0*/  DFMA R14, R12, -R2, 1 ;  /* 0x3ff000000c0e742b */ /* 0x000fc80000000802 */
[----:B------:R-:W-:-:S04]  /*10d0*/  @!P1 DFMA R8, R8, 2, -R10 ;  /* 0x400000000808982b */ /* 0x000fc8000000080a */
[----:B------:R-:W-:-:S06]  /*10e0*/  DFMA R14, R12, R14, R12 ;  /* 0x0000000e0c0e722b */ /* 0x000fcc000000000c */
[----:B------:R-:W-:Y:S02]  /*10f0*/  @!P1 LOP3.LUT R16, R9, 0x7ff00000, RZ, 0xc0, !PT ;  /* 0x7ff0000009109812 */ /* 0x000fe400078ec0ff */
[----:B------:R-:W-:-:S03]  /*1100*/  DMUL R10, R14, R8 ;  /* 0x000000080e0a7228 */ /* 0x000fc60000000000 */
[----:B------:R-:W-:-:S05]  /*1110*/  VIADD R18, R16, 0xffffffff ;  /* 0xffffffff10127836 */ /* 0x000fca0000000000 */
[----:B------:R-:W-:Y:S01]  /*1120*/  DFMA R12, R10, -R2, R8 ;  /* 0x800000020a0c722b */ /* 0x000fe20000000008 */
[----:B------:R-:W-:-:S04]  /*1130*/  ISETP.GT.U32.AND P0, PT, R18, 0x7feffffe, PT ;  /* 0x7feffffe1200780c */ /* 0x000fc80003f04070 */
[----:B------:R-:W-:-:S03]  /*1140*/  ISETP.GT.U32.OR P0, PT, R20, 0x7feffffe, P0 ;  /* 0x7feffffe1400780c */ /* 0x000fc60000704470 */
[----:B------:R-:W-:-:S10]  /*1150*/  DFMA R10, R14, R12, R10 ;  /* 0x0000000c0e0a722b */ /* 0x000fd4000000000a */
[----:B------:R-:W-:Y:S05]  /*1160*/  @P0 BRA `(.L_x_15) ;  /* 0x0000000000680947 */ /* 0x000fea0003800000 */
[----:B------:R-:W-:-:S05]  /*1170*/  IMAD.MOV.U32 R6, RZ, RZ, 0x40b00000 ;  /* 0x40b00000ff067424 */ /* 0x000fca00078e00ff */
[----:B------:R-:W-:-:S04]  /*1180*/  VIADDMNMX R5, R5, -R6, 0xb9600000, !PT ;  /* 0xb960000005057446 */ /* 0x000fc80007800906 */
[----:B------:R-:W-:-:S05]  /*1190*/  VIMNMX R6, PT, PT, R5, 0x46a00000, PT ;  /* 0x46a0000005067848 */ /* 0x000fca0003fe0100 */
[----:B------:R-:W-:Y:S02]  /*11a0*/  IMAD.IADD R17, R6, 0x1, -R17 ;  /* 0x0000000106117824 */ /* 0x000fe400078e0a11 */
[----:B------:R-:W-:Y:S02]  /*11b0*/  IMAD.MOV.U32 R6, RZ, RZ, RZ ;  /* 0x000000ffff067224 */ /* 0x000fe400078e00ff */
[----:B------:R-:W-:-:S06]  /*11c0*/  VIADD R7, R17, 0x7fe00000 ;  /* 0x7fe0000011077836 */ /* 0x000fcc0000000000 */
[----:B------:R-:W-:-:S10]  /*11d0*/  DMUL R12, R10, R6 ;  /* 0x000000060a0c7228 */ /* 0x000fd40000000000 */
[----:B------:R-:W-:-:S13]  /*11e0*/  FSETP.GTU.AND P0, PT, |R13|, 1.469367938527859385e-39, PT ;  /* 0x001000000d00780b */ /* 0x000fda0003f0c200 */
[----:B------:R-:W-:Y:S05]  /*11f0*/  @P0 BRA `(.L_x_16) ;  /* 0x0000000000880947 */ /* 0x000fea0003800000 */
[----:B------:R-:W-:Y:S01]  /*1200*/  DFMA R2, R10, -R2, R8 ;  /* 0x800000020a02722b */ /* 0x000fe20000000008 */
[----:B------:R-:W-:-:S09]  /*1210*/  IMAD.MOV.U32 R6, RZ, RZ, RZ ;  /* 0x000000ffff067224 */ /* 0x000fd200078e00ff */
[C---:B------:R-:W-:Y:S02]  /*1220*/  FSETP.NEU.AND P0, PT, R3.reuse, RZ, PT ;  /* 0x000000ff0300720b */ /* 0x040fe40003f0d000 */
[----:B------:R-:W-:-:S04]  /*1230*/  LOP3.LUT R2, R3, 0x40b77000, RZ, 0x3c, !PT ;  /* 0x40b7700003027812 */ /* 0x000fc800078e3cff */
[----:B------:R-:W-:-:S04]  /*1240*/  LOP3.LUT R5, R2, 0x80000000, RZ, 0xc0, !PT ;  /* 0x8000000002057812 */ /* 0x000fc800078ec0ff */
[----:B------:R-:W-:-:S03]  /*1250*/  LOP3.LUT R7, R5, R7, RZ, 0xfc, !PT ;  /* 0x0000000705077212 */ /* 0x000fc600078efcff */
[----:B------:R-:W-:Y:S05]  /*1260*/  @!P0 BRA `(.L_x_16) ;  /* 0x00000000006c8947 */ /* 0x000fea0003800000 */
[----:B------:R-:W-:Y:S01]  /*1270*/  IMAD.MOV R3, RZ, RZ, -R17 ;  /* 0x000000ffff037224 */ /* 0x000fe200078e0a11 */
[----:B------:R-:W-:Y:S01]  /*1280*/  DMUL.RP R6, R10, R6 ;  /* 0x000000060a067228 */ /* 0x000fe20000008000 */
[----:B------:R-:W-:Y:S01]  /*1290*/  IMAD.MOV.U32 R2, RZ, RZ, RZ ;  /* 0x000000ffff027224 */ /* 0x000fe200078e00ff */
[----:B------:R-:W-:-:S05]  /*12a0*/  IADD3 R17, PT, PT, -R17, -0x43300000, RZ ;  /* 0xbcd0000011117810 */ /* 0x000fca0007ffe1ff */
[----:B------:R-:W-:-:S03]  /*12b0*/  DFMA R2, R12, -R2, R10 ;  /* 0x800000020c02722b */ /* 0x000fc6000000000a */
[----:B------:R-:W-:-:S07]  /*12c0*/  LOP3.LUT R5, R7, R5, RZ, 0x3c, !PT ;  /* 0x0000000507057212 */ /* 0x000fce00078e3cff */
[----:B------:R-:W-:-:S04]  /*12d0*/  FSETP.NEU.AND P0, PT, |R3|, R17, PT ;  /* 0x000000110300720b */ /* 0x000fc80003f0d200 */
[----:B------:R-:W-:Y:S02]  /*12e0*/  FSEL R12, R6, R12, !P0 ;  /* 0x0000000c060c7208 */ /* 0x000fe40004000000 */
[----:B------:R-:W-:Y:S01]  /*12f0*/  FSEL R13, R5, R13, !P0 ;  /* 0x0000000d050d7208 */ /* 0x000fe20004000000 */
[----:B------:R-:W-:Y:S06]  /*1300*/  BRA `(.L_x_16) ;  /* 0x0000000000447947 */ /* 0x000fec0003800000 */
.L_x_15:
[----:B------:R-:W-:-:S14]  /*1310*/  DSETP.NAN.AND P0, PT, R6, R6, PT ;  /* 0x000000060600722a */ /* 0x000fdc0003f08000 */
[----:B------:R-:W-:Y:S05]  /*1320*/  @P0 BRA `(.L_x_17) ;  /* 0x0000000000340947 */ /* 0x000fea0003800000 */
[----:B------:R-:W-:Y:S01]  /*1330*/  ISETP.NE.AND P0, PT, R16, R19, PT ;  /* 0x000000131000720c */ /* 0x000fe20003f05270 */
[----:B------:R-:W-:Y:S02]  /*1340*/  IMAD.MOV.U32 R12, RZ, RZ, 0x0 ;  /* 0x00000000ff0c7424 */ /* 0x000fe400078e00ff */
[----:B------:R-:W-:-:S10]  /*1350*/  IMAD.MOV.U32 R13, RZ, RZ, -0x80000 ;  /* 0xfff80000ff0d7424 */ /* 0x000fd400078e00ff */
[----:B------:R-:W-:Y:S05]  /*1360*/  @!P0 BRA `(.L_x_16) ;  /* 0x00000000002c8947 */ /* 0x000fea0003800000 */
[----:B------:R-:W-:Y:S02]  /*1370*/  ISETP.NE.AND P0, PT, R16, 0x7ff00000, PT ;  /* 0x7ff000001000780c */ /* 0x000fe40003f05270 */
[----:B------:R-:W-:Y:S02]  /*1380*/  LOP3.LUT R6, R7, 0x40b77000, RZ, 0x3c, !PT ;  /* 0x40b7700007067812 */ /* 0x000fe400078e3cff */
[----:B------:R-:W-:Y:S02]  /*1390*/  ISETP.EQ.OR P0, PT, R19, RZ, !P0 ;  /* 0x000000ff1300720c */ /* 0x000fe40004702670 */
[----:B------:R-:W-:-:S11]  /*13a0*/  LOP3.LUT R13, R6, 0x80000000, RZ, 0xc0, !PT ;  /* 0x80000000060d7812 */ /* 0x000fd600078ec0ff */
[----:B------:R-:W-:Y:S01]  /*13b0*/  @P0 LOP3.LUT R2, R13, 0x7ff00000, RZ, 0xfc, !PT ;  /* 0x7ff000000d020812 */ /* 0x000fe200078efcff */
[----:B------:R-:W-:Y:S02]  /*13c0*/  @!P0 IMAD.MOV.U32 R12, RZ, RZ, RZ ;  /* 0x000000ffff0c8224 */ /* 0x000fe400078e00ff */
[----:B------:R-:W-:Y:S02]  /*13d0*/  @P0 IMAD.MOV.U32 R12, RZ, RZ, RZ ;  /* 0x000000ffff0c0224 */ /* 0x000fe400078e00ff */
[----:B------:R-:W-:Y:S01]  /*13e0*/  @P0 IMAD.MOV.U32 R13, RZ, RZ, R2 ;  /* 0x000000ffff0d0224 */ /* 0x000fe200078e0002 */
[----:B------:R-:W-:Y:S06]  /*13f0*/  BRA `(.L_x_16) ;  /* 0x0000000000087947 */ /* 0x000fec0003800000 */
.L_x_17:
[----:B------:R-:W-:Y:S01]  /*1400*/  LOP3.LUT R13, R7, 0x80000, RZ, 0xfc, !PT ;  /* 0x00080000070d7812 */ /* 0x000fe200078efcff */
[----:B------:R-:W-:-:S07]  /*1410*/  IMAD.MOV.U32 R12, RZ, RZ, R6 ;  /* 0x000000ffff0c7224 */ /* 0x000fce00078e0006 */
.L_x_16:
[----:B------:R-:W-:Y:S02]  /*1420*/  IMAD.MOV.U32 R5, RZ, RZ, 0x0 ;  /* 0x00000000ff057424 */ /* 0x000fe400078e00ff */
[----:B------:R-:W-:Y:S02]  /*1430*/  IMAD.MOV.U32 R2, RZ, RZ, R12 ;  /* 0x000000ffff027224 */ /* 0x000fe400078e000c */
[----:B------:R-:W-:Y:S01]  /*1440*/  IMAD.MOV.U32 R3, RZ, RZ, R13 ;  /* 0x000000ffff037224 */ /* 0x000fe200078e000d */
[----:B------:R-:W-:Y:S06]  /*1450*/  RET.REL.NODEC R4 `(_Z5prob3PiiiiiiP4Vec3S1_S1_P4Prop) ;  /* 0xffffffe804e87950 */ /* 0x000fec0003c3ffff */
        .weak           $__internal_1_$__cuda_sm20_drsqrt_f64_slowpath_v2
        .type           $__internal_1_$__cuda_sm20_drsqrt_f64_slowpath_v2,@function
        .size           $__internal_1_$__cuda_sm20_drsqrt_f64_slowpath_v2,($_Z5prob3PiiiiiiP4Vec3S1_S1_P4Prop$__internal_trig_reduction_slowpathd - $__internal_1_$__cuda_sm20_drsqrt_f64_slowpath_v2)
$__internal_1_$__cuda_sm20_drsqrt_f64_slowpath_v2:
[----:B------:R-:W-:Y:S01]  /*1460*/  IMAD.MOV.U32 R34, RZ, RZ, R10 ;  /* 0x000000ffff227224 */ /* 0x000fe200078e000a */
[----:B------:R-:W-:Y:S01]  /*1470*/  BSSY.RECONVERGENT B4, `(.L_x_18) ;  /* 0x000001e000047945 */ /* 0x000fe20003800200 */
[----:B------:R-:W-:Y:S01]  /*1480*/  IMAD.MOV.U32 R35, RZ, RZ, R11 ;  /* 0x000000ffff237224 */ /* 0x000fe200078e000b */
[----:B------:R-:W-:-:S05]  /*1490*/  LOP3.LUT R10, R11, 0x80000000, RZ, 0xc0, !PT ;  /* 0x800000000b0a7812 */ /* 0x000fca00078ec0ff */
[----:B------:R-:W-:-:S14]  /*14a0*/  DSETP.NEU.AND P0, PT, R34, RZ, PT ;  /* 0x000000ff2200722a */ /* 0x000fdc0003f0d000 */
[----:B------:R-:W-:Y:S05]  /*14b0*/  @!P0 BRA `(.L_x_19) ;  /* 0x00000000005c8947 */ /* 0x000fea0003800000 */
[----:B------:R-:W-:-:S14]  /*14c0*/  DSETP.GTU.AND P0, PT, |R34|, +INF , PT ;  /* 0x7ff000002200742a */ /* 0x000fdc0003f0c200 */
[----:B------:R-:W-:Y:S05]  /*14d0*/  @P0 BRA `(.L_x_20) ;  /* 0x00000000004c0947 */ /* 0x000fea0003800000 */
[----:B------:R-:W-:-:S13]  /*14e0*/  ISETP.NE.AND P0, PT, R10, RZ, PT ;  /* 0x000000ff0a00720c */ /* 0x000fda0003f05270 */
[----:B------:R-:W-:Y:S02]  /*14f0*/  @P0 IMAD.MOV.U32 R10, RZ, RZ, 0x0 ;  /* 0x00000000ff0a0424 */ /* 0x000fe400078e00ff */
[----:B------:R-:W-:Y:S01]  /*1500*/  @P0 IMAD.MOV.U32 R11, RZ, RZ, -0x80000 ;  /* 0xfff80000ff0b0424 */ /* 0x000fe200078e00ff */
[----:B------:R-:W-:Y:S06]  /*1510*/  @P0 BRA `(.L_x_21) ;  /* 0x00000000004c0947 */ /* 0x000fec0003800000 */
[----:B------:R-:W-:-:S14]  /*1520*/  DSETP.NEU.AND P0, PT, |R34|, +INF , PT ;  /* 0x7ff000002200742a */ /* 0x000fdc0003f0d200 */
[----:B------:R-:W-:Y:S01]  /*1530*/  @!P0 CS2R R10, SRZ ;  /* 0x00000000000a8805 */ /* 0x000fe2000001ff00 */
[----:B------:R-:W-:Y:S06]  /*1540*/  @!P0 BRA `(.L_x_21) ;  /* 0x0000000000408947 */ /* 0x000fec0003800000 */
[----:B------:R-:W-:Y:S01]  /*1550*/  DMUL R34, R34, 1.80143985094819840000e+16 ;  /* 0x4350000022227828 */ /* 0x000fe20000000000 */
[----:B------:R-:W-:Y:S02]  /*1560*/  IMAD.MOV.U32 R14, RZ, RZ, RZ ;  /* 0x000000ffff0e7224 */ /* 0x000fe400078e00ff */
[----:B------:R-:W-:Y:S02]  /*1570*/  IMAD.MOV.U32 R12, RZ, RZ, 0x0 ;  /* 0x00000000ff0c7424 */ /* 0x000fe400078e00ff */
[----:B------:R-:W-:Y:S01]  /*1580*/  IMAD.MOV.U32 R13, RZ, RZ, 0x3fd80000 ;  /* 0x3fd80000ff0d7424 */ /* 0x000fe200078e00ff */
[----:B------:R-:W0:Y:S02]  /*1590*/  MUFU.RSQ64H R15, R35 ;  /* 0x00000023000f7308 */ /* 0x000e240000001c00 */
[----:B0-----:R-:W-:-:S08]  /*15a0*/  DMUL R10, R14, R14 ;  /* 0x0000000e0e0a7228 */ /* 0x001fd00000000000 */
[----:B------:R-:W-:-:S08]  /*15b0*/  DFMA R10, R34, -R10, 1 ;  /* 0x3ff00000220a742b */ /* 0x000fd0000000080a */
[----:B------:R-:W-:Y:S02]  /*15c0*/  DFMA R12, R10, R12, 0.5 ;  /* 0x3fe000000a0c742b */ /* 0x000fe4000000000c */
[----:B------:R-:W-:-:S08]  /*15d0*/  DMUL R10, R14, R10 ;  /* 0x0000000a0e0a7228 */ /* 0x000fd00000000000 */
[----:B------:R-:W-:-:S08]  /*15e0*/  DFMA R10, R12, R10, R14 ;  /* 0x0000000a0c0a722b */ /* 0x000fd0000000000e */
[----:B------:R-:W-:Y:S01]  /*15f0*/  DMUL R10, R10, 134217728 ;  /* 0x41a000000a0a7828 */ /* 0x000fe20000000000 */
[----:B------:R-:W-:Y:S10]  /*1600*/  BRA `(.L_x_21) ;  /* 0x0000000000107947 */ /* 0x000ff40003800000 */
.L_x_20:
[----:B------:R-:W-:Y:S01]  /*1610*/  DADD R10, R34, R34 ;  /* 0x00000000220a7229 */ /* 0x000fe20000000022 */
[----:B------:R-:W-:Y:S10]  /*1620*/  BRA `(.L_x_21) ;  /* 0x0000000000087947 */ /* 0x000ff40003800000 */
.L_x_19:
[----:B------:R-:W-:Y:S01]  /*1630*/  LOP3.LUT R11, R10, 0x7ff00000, RZ, 0xfc, !PT ;  /* 0x7ff000000a0b7812 */ /* 0x000fe200078efcff */
[----:B------:R-:W-:-:S07]  /*1640*/  IMAD.MOV.U32 R10, RZ, RZ, RZ ;  /* 0x000000ffff0a7224 */ /* 0x000fce00078e00ff */
.L_x_21:
[----:B------:R-:W-:Y:S05]  /*1650*/  BSYNC.RECONVERGENT B4 ;  /* 0x0000000000047941 */ /* 0x000fea0003800200 */
.L_x_18:
[----:B------:R-:W-:Y:S02]  /*1660*/  IMAD.MOV.U32 R33, RZ, RZ, 0x0 ;  /* 0x00000000ff217424 */ /* 0x000fe400078e00ff */
[----:B------:R-:W-:Y:S02]  /*1670*/  IMAD.MOV.U32 R12, RZ, RZ, R10 ;  /* 0x000000ffff0c7224 */ /* 0x000fe400078e000a */
[----:B------:R-:W-:Y:S01]  /*1680*/  IMAD.MOV.U32 R13, RZ, RZ, R11 ;  /* 0x000000ffff0d7224 */ /* 0x000fe200078e000b */
[----:B------:R-:W-:Y:S06]  /*1690*/  RET.REL.NODEC R32 `(_Z5prob3PiiiiiiP4Vec3S1_S1_P4Prop) ;  /* 0xffffffe820587950 */ /* 0x000fec0003c3ffff */
        .type           $_Z5prob3PiiiiiiP4Vec3S1_S1_P4Prop$__internal_trig_reduction_slowpathd,@function
        .size           $_Z5prob3PiiiiiiP4Vec3S1_S1_P4Prop$__internal_trig_reduction_slowpathd,(.L_x_81 - $_Z5prob3PiiiiiiP4Vec3S1_S1_P4Prop$__internal_trig_reduction_slowpathd)
$_Z5prob3PiiiiiiP4Vec3S1_S1_P4Prop$__internal_trig_reduction_slowpathd:
[--C-:B------:R-:W-:Y:S01]  /*16a0*/  SHF.R.U32.HI R12, RZ, 0x14, R14.reuse ;  /* 0x00000014ff0c7819 */ /* 0x100fe2000001160e */
[----:B------:R-:W-:Y:S02]  /*16b0*/  IMAD.MOV.U32 R9, RZ, RZ, R14 ;  /* 0x000000ffff097224 */ /* 0x000fe400078e000e */
[----:B------:R-:W-:Y:S01]  /*16c0*/  IMAD.MOV.U32 R4, RZ, RZ, RZ ;  /* 0x000000ffff047224 */ /* 0x000fe200078e00ff */
[----:B------:R-:W-:-:S04]  /*16d0*/  LOP3.LUT R5, R12, 0x7ff, RZ, 0xc0, !PT ;  /* 0x000007ff0c057812 */ /* 0x000fc800078ec0ff */
[----:B------:R-:W-:-:S13]  /*16e0*/  ISETP.NE.AND P0, PT, R5, 0x7ff, PT ;  /* 0x000007ff0500780c */ /* 0x000fda0003f05270 */
[----:B------:R-:W-:Y:S05]  /*16f0*/  @!P0 BRA `(.L_x_22) ;  /* 0x0000000800648947 */ /* 0x000fea0003800000 */
[----:B------:R-:W-:Y:S01]  /*1700*/  VIADD R4, R5, 0xfffffc00 ;  /* 0xfffffc0005047836 */ /* 0x000fe20000000000 */
[----:B------:R-:W-:Y:S01]  /*1710*/  BSSY.RECONVERGENT B5, `(.L_x_23) ;  /* 0x0000033000057945 */ /* 0x000fe20003800200 */
[----:B------:R-:W-:-:S03]  /*1720*/  CS2R R6, SRZ ;  /* 0x0000000000067805 */ /* 0x000fc6000001ff00 */
[----:B------:R-:W-:Y:S02]  /*1730*/  SHF.R.U32.HI R10, RZ, 0x6, R4 ;  /* 0x00000006ff0a7819 */ /* 0x000fe40000011604 */
[----:B------:R-:W-:Y:S02]  /*1740*/  ISETP.GE.U32.AND P0, PT, R4, 0x80, PT ;  /* 0x000000800400780c */ /* 0x000fe40003f06070 */
[C---:B------:R-:W-:Y:S02]  /*1750*/  IADD3 R4, PT, PT, -R10.reuse, 0x13, RZ ;  /* 0x000000130a047810 */ /* 0x040fe40007ffe1ff */
[----:B------:R-:W-:Y:S02]  /*1760*/  IADD3 R11, PT, PT, -R10, 0xf, RZ ;  /* 0x0000000f0a0b7810 */ /* 0x000fe40007ffe1ff */
[----:B------:R-:W-:-:S04]  /*1770*/  SEL R13, R4, 0x12, P0 ;  /* 0x00000012040d7807 */ /* 0x000fc80000000000 */
[----:B------:R-:W-:-:S13]  /*1780*/  ISETP.GE.AND P0, PT, R11, R13, PT ;  /* 0x0000000d0b00720c */ /* 0x000fda0003f06270 */
[----:B------:R-:W-:Y:S05]  /*1790*/  @P0 BRA `(.L_x_24) ;  /* 0x0000000000a80947 */ /* 0x000fea0003800000 */
[----:B------:R-:W0:Y:S01]  /*17a0*/  LDC.64 R4, c[0x0][0x358] ;  /* 0x0000d600ff047b82 */ /* 0x000e220000000a00 */
[C---:B------:R-:W-:Y:S01]  /*17b0*/  SHF.L.U64.HI R33, R8.reuse, 0xb, R9 ;  /* 0x0000000b08217819 */ /* 0x040fe20000010209 */
[----:B------:R-:W-:Y:S01]  /*17c0*/  BSSY.RECONVERGENT B6, `(.L_x_25) ;  /* 0x0000021000067945 */ /* 0x000fe20003800200 */
[----:B------:R-:W-:Y:S01]  /*17d0*/  IADD3 R10, PT, PT, RZ, -R10, -R13 ;  /* 0x8000000aff0a7210 */ /* 0x000fe20007ffe80d */
[----:B------:R-:W-:Y:S01]  /*17e0*/  IMAD.SHL.U32 R13, R8, 0x800, RZ ;  /* 0x00000800080d7824 */ /* 0x000fe200078e00ff */
[----:B------:R-:W-:Y:S01]  /*17f0*/  CS2R R6, SRZ ;  /* 0x0000000000067805 */ /* 0x000fe2000001ff00 */
[----:B------:R-:W-:Y:S01]  /*1800*/  IMAD.MOV.U32 R15, RZ, RZ, RZ ;  /* 0x000000ffff0f7224 */ /* 0x000fe200078e00ff */
[----:B------:R-:W-:-:S07]  /*1810*/  LOP3.LUT R33, R33, 0x80000000, RZ, 0xfc, !PT ;  /* 0x8000000021217812 */ /* 0x000fce00078efcff */
.L_x_26:
[----:B------:R-:W1:Y:S01]  /*1820*/  LDC.64 R8, c[0x4][RZ] ;  /* 0x01000000ff087b82 */ /* 0x000e620000000a00 */
[----:B0-----:R-:W-:Y:S02]  /*1830*/  R2UR UR4, R4 ;  /* 0x00000000040472ca */ /* 0x001fe400000e0000 */
[----:B------:R-:W-:Y:S01]  /*1840*/  R2UR UR5, R5 ;  /* 0x00000000050572ca */ /* 0x000fe200000e0000 */
[----:B-1----:R-:W-:-:S12]  /*1850*/  IMAD.WIDE R8, R11, 0x8, R8 ;  /* 0x000000080b087825 */ /* 0x002fd800078e0208 */
[----:B------:R-:W2:Y:S01]  /*1860*/  LDG.E.64.CONSTANT R8, desc[UR4][R8.64] ;  /* 0x0000000408087981 */ /* 0x000ea2000c1e9b00 */
[----:B------:R-:W-:Y:S02]  /*1870*/  VIADD R10, R10, 0x1 ;  /* 0x000000010a0a7836 */ /* 0x000fe40000000000 */
[----:B------:R-:W-:Y:S02]  /*1880*/  VIADD R11, R11, 0x1 ;  /* 0x000000010b0b7836 */ /* 0x000fe40000000000 */
[----:B--2---:R-:W-:-:S04]  /*1890*/  IMAD.WIDE.U32 R6, P3, R8, R13, R6 ;  /* 0x0000000d08067225 */ /* 0x004fc80007860006 */
[----:B------:R-:W-:Y:S02]  /*18a0*/  IMAD R35, R8, R33, RZ ;  /* 0x0000002108237224 */ /* 0x000fe400078e02ff */
[CC--:B------:R-:W-:Y:S02]  /*18b0*/  IMAD R34, R9.reuse, R13.reuse, RZ ;  /* 0x0000000d09227224 */ /* 0x0c0fe400078e02ff */
[----:B------:R-:W-:Y:S01]  /*18c0*/  IMAD.HI.U32 R37, R9, R13, RZ ;  /* 0x0000000d09257227 */ /* 0x000fe200078e00ff */
[----:B------:R-:W-:-:S03]  /*18d0*/  IADD3 R7, P0, PT, R35, R7, RZ ;  /* 0x0000000723077210 */ /* 0x000fc60007f1e0ff */
[----:B------:R-:W-:Y:S01]  /*18e0*/  IMAD R35, R15, 0x8, R1 ;  /* 0x000000080f237824 */ /* 0x000fe200078e0201 */
[----:B------:R-:W-:Y:S01]  /*18f0*/  IADD3 R7, P1, PT, R34, R7, RZ ;  /* 0x0000000722077210 */ /* 0x000fe20007f3e0ff */
[----:B------:R-:W-:-:S04]  /*1900*/  IMAD.HI.U32 R34, R8, R33, RZ ;  /* 0x0000002108227227 */ /* 0x000fc800078e00ff */
[----:B------:R-:W-:Y:S01]  /*1910*/  IMAD.X R34, RZ, RZ, R34, P3 ;  /* 0x000000ffff227224 */ /* 0x000fe200018e0622 */
[----:B------:R0:W-:Y:S01]  /*1920*/  STL.64 [R35], R6 ;  /* 0x0000000623007387 */ /* 0x0001e20000100a00 */
[----:B------:R-:W-:-:S03]  /*1930*/  IMAD.HI.U32 R8, R9, R33, RZ ;  /* 0x0000002109087227 */ /* 0x000fc600078e00ff */
[----:B------:R-:W-:Y:S01]  /*1940*/  IADD3.X R34, P0, PT, R37, R34, RZ, P0, !PT ;  /* 0x0000002225227210 */ /* 0x000fe2000071e4ff */
[----:B------:R-:W-:Y:S02]  /*1950*/  IMAD R9, R9, R33, RZ ;  /* 0x0000002109097224 */ /* 0x000fe400078e02ff */
[----:B------:R-:W-:Y:S02]  /*1960*/  VIADD R15, R15, 0x1 ;  /* 0x000000010f0f7836 */ /* 0x000fe40000000000 */
[----:B------:R-:W-:Y:S01]  /*1970*/  IMAD.X R8, RZ, RZ, R8, P0 ;  /* 0x000000ffff087224 */ /* 0x000fe200000e0608 */
[----:B------:R-:W-:Y:S02]  /*1980*/  ISETP.NE.AND P0, PT, R10, -0xf, PT ;  /* 0xfffffff10a00780c */ /* 0x000fe40003f05270 */
[----:B------:R-:W-:-:S05]  /*1990*/  IADD3.X R34, P1, PT, R9, R34, RZ, P1, !PT ;  /* 0x0000002209227210 */ /* 0x000fca0000f3e4ff */
[----:B0-----:R-:W-:Y:S02]  /*19a0*/  IMAD.X R7, RZ, RZ, R8, P1 ;  /* 0x000000ffff077224 */ /* 0x001fe400008e0608 */
[----:B------:R-:W-:-:S04]  /*19b0*/  IMAD.MOV.U32 R6, RZ, RZ, R34 ;  /* 0x000000ffff067224 */ /* 0x000fc800078e0022 */
[----:B------:R-:W-:Y:S05]  /*19c0*/  @P0 BRA `(.L_x_26) ;  /* 0xfffffffc00940947 */ /* 0x000fea000383ffff */
[----:B------:R-:W-:Y:S05]  /*19d0*/  BSYNC.RECONVERGENT B6 ;  /* 0x0000000000067941 */ /* 0x000fea0003800200 */
.L_x_25:
[----:B------:R-:W-:-:S05]  /*19e0*/  LOP3.LUT R4, R12, 0x7ff, RZ, 0xc0, !PT ;  /* 0x000007ff0c047812 */ /* 0x000fca00078ec0ff */
[----:B------:R-:W-:-:S05]  /*19f0*/  VIADD R4, R4, 0xfffffc00 ;  /* 0xfffffc0004047836 */ /* 0x000fca0000000000 */
[----:B------:R-:W-:Y:S02]  /*1a00*/  SHF.R.U32.HI R5, RZ, 0x6, R4 ;  /* 0x00000006ff057819 */ /* 0x000fe40000011604 */
[----:B------:R-:W-:Y:S02]  /*1a10*/  ISETP.GE.U32.AND P0, PT, R4, 0x80, PT ;  /* 0x000000800400780c */ /* 0x000fe40003f06070 */
[----:B------:R-:W-:-:S04]  /*1a20*/  IADD3 R5, PT, PT, -R5, 0x13, RZ ;  /* 0x0000001305057810 */ /* 0x000fc80007ffe1ff */
[----:B------:R-:W-:-:S07]  /*1a30*/  SEL R11, R5, 0x12, P0 ;  /* 0x00000012050b7807 */ /* 0x000fce0000000000 */
.L_x_24:
[----:B------:R-:W-:Y:S05]  /*1a40*/  BSYNC.RECONVERGENT B5 ;  /* 0x0000000000057941 */ /* 0x000fea0003800200 */
.L_x_23:
[C---:B------:R-:W-:Y:S02]  /*1a50*/  LOP3.LUT R4, R12.reuse, 0x7ff, RZ, 0xc0, !PT ;  /* 0x000007ff0c047812 */ /* 0x040fe400078ec0ff */
[----:B------:R-:W-:-:S03]  /*1a60*/  LOP3.LUT P0, R33, R12, 0x3f, RZ, 0xc0, !PT ;  /* 0x0000003f0c217812 */ /* 0x000fc6000780c0ff */
[----:B------:R-:W-:-:S05]  /*1a70*/  VIADD R4, R4, 0xfffffc00 ;  /* 0xfffffc0004047836 */ /* 0x000fca0000000000 */
[----:B------:R-:W-:-:S05]  /*1a80*/  SHF.R.U32.HI R4, RZ, 0x6, R4 ;  /* 0x00000006ff047819 */ /* 0x000fca0000011604 */
[----:B------:R-:W-:-:S04]  /*1a90*/  IMAD.IADD R4, R4, 0x1, R11 ;  /* 0x0000000104047824 */ /* 0x000fc800078e020b */
[----:B------:R-:W-:-:S05]  /*1aa0*/  IMAD.U32 R37, R4, 0x8, R1 ;  /* 0x0000000804257824 */ /* 0x000fca00078e0001 */
[----:B------:R0:W-:Y:S04]  /*1ab0*/  STL.64 [R37+-0x78], R6 ;  /* 0xffff880625007387 */ /* 0x0001e80000100a00 */
[----:B------:R-:W2:Y:S04]  /*1ac0*/  @P0 LDL.64 R10, [R1+0x8] ;  /* 0x00000800010a0983 */ /* 0x000ea80000100a00 */
[----:B------:R-:W3:Y:S04]  /*1ad0*/  LDL.64 R8, [R1+0x10] ;  /* 0x0000100001087983 */ /* 0x000ee80000100a00 */
[----:B------:R-:W4:Y:S01]  /*1ae0*/  LDL.64 R4, [R1+0x18] ;  /* 0x0000180001047983 */ /* 0x000f220000100a00 */
[----:B------:R-:W-:Y:S01]  /*1af0*/  BSSY.RECONVERGENT B5, `(.L_x_27) ;  /* 0x0000035000057945 */ /* 0x000fe20003800200 */
[----:B--2---:R-:W-:-:S02]  /*1b00*/  @P0 SHF.R.U64 R13, R10, 0x1, R11 ;  /* 0x000000010a0d0819 */ /* 0x004fc4000000120b */
[----:B------:R-:W-:Y:S02]  /*1b10*/  @P0 SHF.R.U32.HI R15, RZ, 0x1, R11 ;  /* 0x00000001ff0f0819 */ /* 0x000fe4000001160b */
[----:B------:R-:W-:Y:S02]  /*1b20*/  @P0 LOP3.LUT R10, R33, 0x3f, RZ, 0x3c, !PT ;  /* 0x0000003f210a0812 */ /* 0x000fe400078e3cff */
[CC--:B---3--:R-:W-:Y:S02]  /*1b30*/  @P0 SHF.L.U32 R12, R8.reuse, R33.reuse, RZ ;  /* 0x00000021080c0219 */ /* 0x0c8fe400000006ff */
[----:B------:R-:W-:Y:S02]  /*1b40*/  @P0 SHF.R.U64 R11, R13, R10, R15 ;  /* 0x0000000a0d0b0219 */ /* 0x000fe4000000120f */
[C-C-:B------:R-:W-:Y:S02]  /*1b50*/  @P0 SHF.R.U64 R35, R8.reuse, 0x1, R9.reuse ;  /* 0x0000000108230819 */ /* 0x140fe40000001209 */
[----:B------:R-:W-:-:S02]  /*1b60*/  @P0 SHF.L.U64.HI R13, R8, R33, R9 ;  /* 0x00000021080d0219 */ /* 0x000fc40000010209 */
[----:B0-----:R-:W-:Y:S02]  /*1b70*/  @P0 SHF.R.U32.HI R7, RZ, 0x1, R9 ;  /* 0x00000001ff070819 */ /* 0x001fe40000011609 */
[-C--:B------:R-:W-:Y:S02]  /*1b80*/  @P0 SHF.R.U32.HI R6, RZ, R10.reuse, R15 ;  /* 0x0000000aff060219 */ /* 0x080fe4000001160f */
[----:B------:R-:W-:Y:S02]  /*1b90*/  @P0 LOP3.LUT R8, R12, R11, RZ, 0xfc, !PT ;  /* 0x0000000b0c080212 */ /* 0x000fe400078efcff */
[-C--:B----4-:R-:W-:Y:S02]  /*1ba0*/  @P0 SHF.L.U32 R12, R4, R33.reuse, RZ ;  /* 0x00000021040c0219 */ /* 0x090fe400000006ff */
[----:B------:R-:W-:Y:S02]  /*1bb0*/  @P0 SHF.R.U64 R35, R35, R10, R7 ;  /* 0x0000000a23230219 */ /* 0x000fe40000001207 */
[----:B------:R-:W-:Y:S01]  /*1bc0*/  @P0 LOP3.LUT R9, R13, R6, RZ, 0xfc, !PT ;  /* 0x000000060d090212 */ /* 0x000fe200078efcff */
[----:B------:R-:W-:Y:S01]  /*1bd0*/  IMAD.SHL.U32 R6, R8, 0x4, RZ ;  /* 0x0000000408067824 */ /* 0x000fe200078e00ff */
[----:B------:R-:W-:-:S02]  /*1be0*/  @P0 SHF.L.U64.HI R34, R4, R33, R5 ;  /* 0x0000002104220219 */ /* 0x000fc40000010205 */
[----:B------:R-:W-:Y:S02]  /*1bf0*/  @P0 SHF.R.U32.HI R7, RZ, R10, R7 ;  /* 0x0000000aff070219 */ /* 0x000fe40000011607 */
[----:B------:R-:W-:Y:S02]  /*1c00*/  @P0 LOP3.LUT R4, R12, R35, RZ, 0xfc, !PT ;  /* 0x000000230c040212 */ /* 0x000fe400078efcff */
[----:B------:R-:W-:Y:S02]  /*1c10*/  SHF.L.U64.HI R8, R8, 0x2, R9 ;  /* 0x0000000208087819 */ /* 0x000fe40000010209 */
[----:B------:R-:W-:Y:S02]  /*1c20*/  @P0 LOP3.LUT R5, R34, R7, RZ, 0xfc, !PT ;  /* 0x0000000722050212 */ /* 0x000fe400078efcff */
[----:B------:R-:W-:Y:S02]  /*1c30*/  SHF.L.W.U32.HI R9, R9, 0x2, R4 ;  /* 0x0000000209097819 */ /* 0x000fe40000010e04 */
[----:B------:R-:W-:-:S02]  /*1c40*/  IADD3 RZ, P0, PT, RZ, -R6, RZ ;  /* 0x80000006ffff7210 */ /* 0x000fc40007f1e0ff */
[----:B------:R-:W-:Y:S02]  /*1c50*/  LOP3.LUT R7, RZ, R8, RZ, 0x33, !PT ;  /* 0x00000008ff077212 */ /* 0x000fe400078e33ff */
[----:B------:R-:W-:Y:S02]  /*1c60*/  SHF.L.W.U32.HI R4, R4, 0x2, R5 ;  /* 0x0000000204047819 */ /* 0x000fe40000010e05 */
[----:B------:R-:W-:Y:S02]  /*1c70*/  LOP3.LUT R10, RZ, R9, RZ, 0x33, !PT ;  /* 0x00000009ff0a7212 */ /* 0x000fe400078e33ff */
[----:B------:R-:W-:Y:S02]  /*1c80*/  IADD3.X R7, P0, PT, RZ, R7, RZ, P0, !PT ;  /* 0x00000007ff077210 */ /* 0x000fe4000071e4ff */
[----:B------:R-:W-:Y:S02]  /*1c90*/  LOP3.LUT R11, RZ, R4, RZ, 0x33, !PT ;  /* 0x00000004ff0b7212 */ /* 0x000fe400078e33ff */
[----:B------:R-:W-:-:S02]  /*1ca0*/  IADD3.X R10, P1, PT, RZ, R10, RZ, P0, !PT ;  /* 0x0000000aff0a7210 */ /* 0x000fc4000073e4ff */
[----:B------:R-:W-:-:S03]  /*1cb0*/  ISETP.GT.U32.AND P3, PT, R9, -0x1, PT ;  /* 0xffffffff0900780c */ /* 0x000fc60003f64070 */
[----:B------:R-:W-:Y:S01]  /*1cc0*/  IMAD.X R11, RZ, RZ, R11, P1 ;  /* 0x000000ffff0b7224 */ /* 0x000fe200008e060b */
[----:B------:R-:W-:-:S04]  /*1cd0*/  ISETP.GT.AND.EX P0, PT, R4, -0x1, PT, P3 ;  /* 0xffffffff0400780c */ /* 0x000fc80003f04330 */
[----:B------:R-:W-:Y:S02]  /*1ce0*/  SEL R11, R4, R11, P0 ;  /* 0x0000000b040b7207 */ /* 0x000fe40000000000 */
[----:B------:R-:W-:Y:S02]  /*1cf0*/  SEL R12, R9, R10, P0 ;  /* 0x0000000a090c7207 */ /* 0x000fe40000000000 */
[----:B------:R-:W-:-:S04]  /*1d00*/  ISETP.NE.U32.AND P1, PT, R11, RZ, PT ;  /* 0x000000ff0b00720c */ /* 0x000fc80003f25070 */
[----:B------:R-:W-:Y:S01]  /*1d10*/  SEL R9, R12, R11, !P1 ;  /* 0x0000000b0c097207 */ /* 0x000fe20004800000 */
[----:B------:R-:W-:-:S05]  /*1d20*/  @!P0 IMAD.MOV R6, RZ, RZ, -R6 ;  /* 0x000000ffff068224 */ /* 0x000fca00078e0a06 */
[----:B------:R-:W0:Y:S02]  /*1d30*/  FLO.U32 R9, R9 ;  /* 0x0000000900097300 */ /* 0x000e2400000e0000 */
[C---:B0-----:R-:W-:Y:S02]  /*1d40*/  IADD3 R13, PT, PT, -R9.reuse, 0x1f, RZ ;  /* 0x0000001f090d7810 */ /* 0x041fe40007ffe1ff */
[----:B------:R-:W-:-:S03]  /*1d50*/  IADD3 R10, PT, PT, -R9, 0x3f, RZ ;  /* 0x0000003f090a7810 */ /* 0x000fc60007ffe1ff */
[----:B------:R-:W-:Y:S01]  /*1d60*/  @P1 IMAD.MOV R10, RZ, RZ, R13 ;  /* 0x000000ffff0a1224 */ /* 0x000fe200078e020d */
[----:B------:R-:W-:-:S04]  /*1d70*/  SEL R13, R8, R7, P0 ;  /* 0x00000007080d7207 */ /* 0x000fc80000000000 */
[----:B------:R-:W-:-:S13]  /*1d80*/  ISETP.NE.AND P1, PT, R10, RZ, PT ;  /* 0x000000ff0a00720c */ /* 0x000fda0003f25270 */
[----:B------:R-:W-:Y:S05]  /*1d90*/  @!P1 BRA `(.L_x_28) ;  /* 0x0000000000289947 */ /* 0x000fea0003800000 */
[----:B------:R-:W-:Y:S02]  /*1da0*/  LOP3.LUT R7, R10, 0x3f, RZ, 0xc0, !PT ;  /* 0x0000003f0a077812 */ /* 0x000fe400078ec0ff */
[--C-:B------:R-:W-:Y:S02]  /*1db0*/  SHF.R.U64 R9, R6, 0x1, R13.reuse ;  /* 0x0000000106097819 */ /* 0x100fe4000000120d */
[----:B------:R-:W-:Y:S02]  /*1dc0*/  SHF.R.U32.HI R13, RZ, 0x1, R13 ;  /* 0x00000001ff0d7819 */ /* 0x000fe4000001160d */
[----:B------:R-:W-:Y:S02]  /*1dd0*/  LOP3.LUT R6, R10, 0x3f, RZ, 0xc, !PT ;  /* 0x0000003f0a067812 */ /* 0x000fe400078e0cff */
[CC--:B------:R-:W-:Y:S02]  /*1de0*/  SHF.L.U64.HI R11, R12.reuse, R7.reuse, R11 ;  /* 0x000000070c0b7219 */ /* 0x0c0fe4000001020b */
[----:B------:R-:W-:-:S02]  /*1df0*/  SHF.L.U32 R7, R12, R7, RZ ;  /* 0x000000070c077219 */ /* 0x000fc400000006ff */
[-CC-:B------:R-:W-:Y:S02]  /*1e00*/  SHF.R.U64 R12, R9, R6.reuse, R13.reuse ;  /* 0x00000006090c7219 */ /* 0x180fe4000000120d */
[----:B------:R-:W-:Y:S02]  /*1e10*/  SHF.R.U32.HI R6, RZ, R6, R13 ;  /* 0x00000006ff067219 */ /* 0x000fe4000001160d */
[----:B------:R-:W-:Y:S02]  /*1e20*/  LOP3.LUT R12, R7, R12, RZ, 0xfc, !PT ;  /* 0x0000000c070c7212 */ /* 0x000fe400078efcff */
[----:B------:R-:W-:-:S07]  /*1e30*/  LOP3.LUT R11, R11, R6, RZ, 0xfc, !PT ;  /* 0x000000060b0b7212 */ /* 0x000fce00078efcff */
.L_x_28:
[----:B------:R-:W-:Y:S05]  /*1e40*/  BSYNC.RECONVERGENT B5 ;  /* 0x0000000000057941 */ /* 0x000fea0003800200 */
.L_x_27:
[----:B------:R-:W-:-:S04]  /*1e50*/  IMAD.WIDE.U32 R8, R12, 0x2168c235, RZ ;  /* 0x2168c2350c087825 */ /* 0x000fc800078e00ff */
[----:B------:R-:W-:Y:S01]  /*1e60*/  IMAD.MOV.U32 R6, RZ, RZ, R9 ;  /* 0x000000ffff067224 */ /* 0x000fe200078e0009 */
[----:B------:R-:W-:Y:S01]  /*1e70*/  IADD3 RZ, P1, PT, R8, R8, RZ ;  /* 0x0000000808ff7210 */ /* 0x000fe20007f3e0ff */
[----:B------:R-:W-:Y:S02]  /*1e80*/  IMAD.MOV.U32 R7, RZ, RZ, RZ ;  /* 0x000000ffff077224 */ /* 0x000fe400078e00ff */
[----:B------:R-:W-:-:S04]  /*1e90*/  IMAD.HI.U32 R9, R11, -0x36f0255e, RZ ;  /* 0xc90fdaa20b097827 */ /* 0x000fc800078e00ff */
[----:B------:R-:W-:-:S04]  /*1ea0*/  IMAD.WIDE.U32 R6, R12, -0x36f0255e, R6 ;  /* 0xc90fdaa20c067825 */ /* 0x000fc800078e0006 */
[----:B------:R-:W-:-:S04]  /*1eb0*/  IMAD.WIDE.U32 R6, P3, R11, 0x2168c235, R6 ;  /* 0x2168c2350b067825 */ /* 0x000fc80007860006 */
[----:B------:R-:W-:Y:S01]  /*1ec0*/  IMAD R11, R11, -0x36f0255e, RZ ;  /* 0xc90fdaa20b0b7824 */ /* 0x000fe200078e02ff */
[----:B------:R-:W-:Y:S01]  /*1ed0*/  IADD3.X RZ, P1, PT, R6, R6, RZ, P1, !PT ;  /* 0x0000000606ff7210 */ /* 0x000fe20000f3e4ff */
[----:B------:R-:W-:-:S03]  /*1ee0*/  IMAD.X R8, RZ, RZ, R9, P3 ;  /* 0x000000ffff087224 */ /* 0x000fc600018e0609 */
[----:B------:R-:W-:-:S04]  /*1ef0*/  IADD3 R7, P3, PT, R11, R7, RZ ;  /* 0x000000070b077210 */ /* 0x000fc80007f7e0ff */
[C---:B------:R-:W-:Y:S01]  /*1f00*/  ISETP.GT.U32.AND P4, PT, R7.reuse, RZ, PT ;  /* 0x000000ff0700720c */ /* 0x040fe20003f84070 */
[----:B------:R-:W-:Y:S01]  /*1f10*/  IMAD.X R8, RZ, RZ, R8, P3 ;  /* 0x000000ffff087224 */ /* 0x000fe200018e0608 */
[----:B------:R-:W-:-:S04]  /*1f20*/  IADD3.X R6, P3, PT, R7, R7, RZ, P1, !PT ;  /* 0x0000000707067210 */ /* 0x000fc80000f7e4ff */
[C---:B------:R-:W-:Y:S01]  /*1f30*/  ISETP.GT.AND.EX P1, PT, R8.reuse, RZ, PT, P4 ;  /* 0x000000ff0800720c */ /* 0x040fe20003f24340 */
[----:B------:R-:W-:-:S03]  /*1f40*/  IMAD.X R9, R8, 0x1, R8, P3 ;  /* 0x0000000108097824 */ /* 0x000fc600018e0608 */
[----:B------:R-:W-:Y:S02]  /*1f50*/  SEL R6, R6, R7, P1 ;  /* 0x0000000706067207 */ /* 0x000fe40000800000 */
[----:B------:R-:W-:Y:S02]  /*1f60*/  SEL R7, R9, R8, P1 ;  /* 0x0000000809077207 */ /* 0x000fe40000800000 */
[----:B------:R-:W-:Y:S02]  /*1f70*/  IADD3 R8, P3, PT, R6, 0x1, RZ ;  /* 0x0000000106087810 */ /* 0x000fe40007f7e0ff */
[----:B------:R-:W-:Y:S02]  /*1f80*/  SEL R9, RZ, 0xffffffff, !P1 ;  /* 0xffffffffff097807 */ /* 0x000fe40004800000 */
[----:B------:R-:W-:Y:S01]  /*1f90*/  LOP3.LUT P1, R6, R14, 0x80000000, RZ, 0xc0, !PT ;  /* 0x800000000e067812 */ /* 0x000fe2000782c0ff */
[----:B------:R-:W-:Y:S02]  /*1fa0*/  IMAD.X R7, RZ, RZ, R7, P3 ;  /* 0x000000ffff077224 */ /* 0x000fe400018e0607 */
[----:B------:R-:W-:Y:S01]  /*1fb0*/  IMAD.IADD R10, R9, 0x1, -R10 ;  /* 0x00000001090a7824 */ /* 0x000fe200078e0a0a */
[----:B------:R-:W-:-:S02]  /*1fc0*/  SHF.R.U32.HI R9, RZ, 0x1e, R5 ;  /* 0x0000001eff097819 */ /* 0x000fc40000011605 */
[----:B------:R-:W-:Y:S01]  /*1fd0*/  SHF.R.U64 R8, R8, 0xa, R7 ;  /* 0x0000000a08087819 */ /* 0x000fe20000001207 */
[----:B------:R-:W-:Y:S01]  /*1fe0*/  IMAD.SHL.U32 R5, R10, 0x100000, RZ ;  /* 0x001000000a057824 */ /* 0x000fe200078e00ff */
[----:B------:R-:W-:Y:S02]  /*1ff0*/  LEA.HI R4, R4, R9, RZ, 0x1 ;  /* 0x0000000904047211 */ /* 0x000fe400078f08ff */
[----:B------:R-:W-:Y:S02]  /*2000*/  IADD3 R8, P3, PT, R8, 0x1, RZ ;  /* 0x0000000108087810 */ /* 0x000fe40007f7e0ff */
[----:B------:R-:W-:Y:S01]  /*2010*/  @!P0 LOP3.LUT R6, R6, 0x80000000, RZ, 0x3c, !PT ;  /* 0x8000000006068812 */ /* 0x000fe200078e3cff */
[----:B------:R-:W-:Y:S01]  /*2020*/  @P1 IMAD.MOV R4, RZ, RZ, -R4 ;  /* 0x000000ffff041224 */ /* 0x000fe200078e0a04 */
[----:B------:R-:W-:-:S04]  /*2030*/  LEA.HI.X R7, R7, RZ, RZ, 0x16, P3 ;  /* 0x000000ff07077211 */ /* 0x000fc800018fb4ff */
[--C-:B------:R-:W-:Y:S02]  /*2040*/  SHF.R.U64 R8, R8, 0x1, R7.reuse ;  /* 0x0000000108087819 */ /* 0x100fe40000001207 */
[----:B------:R-:W-:Y:S02]  /*2050*/  SHF.R.U32.HI R10, RZ, 0x1, R7 ;  /* 0x00000001ff0a7819 */ /* 0x000fe40000011607 */
[----:B------:R-:W-:-:S04]  /*2060*/  IADD3 R8, P3, P4, RZ, RZ, R8 ;  /* 0x000000ffff087210 */ /* 0x000fc80007c7e008 */
[----:B------:R-:W-:-:S04]  /*2070*/  IADD3.X R5, PT, PT, R5, 0x3fe00000, R10, P3, P4 ;  /* 0x3fe0000005057810 */ /* 0x000fc80001fe840a */
[----:B------:R-:W-:-:S07]  /*2080*/  LOP3.LUT R9, R5, R6, RZ, 0xfc, !PT ;  /* 0x0000000605097212 */ /* 0x000fce00078efcff */
.L_x_22:
[----:B------:R-:W-:-:S04]  /*2090*/  IMAD.MOV.U32 R33, RZ, RZ, 0x0 ;  /* 0x00000000ff217424 */ /* 0x000fc800078e00ff */
[----:B------:R-:W-:Y:S05]  /*20a0*/  RET.REL.NODEC R32 `(_Z5prob3PiiiiiiP4Vec3S1_S1_P4Prop) ;  /* 0xffffffdc20d47950 */ /* 0x000fea0003c3ffff */
.L_x_29:
[----:B------:R-:W-:-:S00]  /*20b0*/  BRA `(.L_x_29) ;  /* 0xfffffffc00fc7947 */ /* 0x000fc0000383ffff */
[----:B------:R-:W-:-:S00]  /*20c0*/  NOP ;  /* 0x0000000000007918 */ /* 0x000fc00000000000 */
        /* <DEDUP_REMOVED lines=11> */
.L_x_81:


//--------------------- .text._Z5prob2PiiiiiP4Vec3S1_S1_P4Prop --------------------------
	.section	.text._Z5prob2PiiiiiP4Vec3S1_S1_P4Prop,"ax",@progbits
	.align	128
        .global         _Z5prob2PiiiiiP4Vec3S1_S1_P4Prop
        .type           _Z5prob2PiiiiiP4Vec3S1_S1_P4Prop,@function
        .size           _Z5prob2PiiiiiP4Vec3S1_S1_P4Prop,(.L_x_84 - _Z5prob2PiiiiiP4Vec3S1_S1_P4Prop)
        .other          _Z5prob2PiiiiiP4Vec3S1_S1_P4Prop,@"STO_CUDA_ENTRY STV_DEFAULT"
_Z5prob2PiiiiiP4Vec3S1_S1_P4Prop:
.text._Z5prob2PiiiiiP4Vec3S1_S1_P4Prop:
        /* <DEDUP_REMOVED lines=10> */
[----:B0-----:R-:W-:-:S04]  /*00a0*/  IMAD.WIDE R2, R4, 0x18, R6 ;  /* 0x0000001804027825 */ /* 0x001fc800078e0206 */
[----:B------:R-:W-:Y:S01]  /*00b0*/  IMAD.WIDE R6, R5, 0x18, R6 ;  /* 0x0000001805067825 */ /* 0x000fe200078e0206 */
[----:B------:R-:W2:Y:S04]  /*00c0*/  LDG.E.64 R10, desc[UR6][R2.64+0x8] ;  /* 0x00000806020a7981 */ /* 0x000ea8000c1e1b00 */
[----:B------:R-:W2:Y:S04]  /*00d0*/  LDG.E.64 R12, desc[UR6][R6.64+0x8] ;  /* 0x00000806060c7981 */ /* 0x000ea8000c1e1b00 */
[----:B------:R-:W3:Y:S04]  /*00e0*/  LDG.E.64 R4, desc[UR6][R2.64] ;  /* 0x0000000602047981 */ /* 0x000ee8000c1e1b00 */
[----:B------:R-:W3:Y:S04]  /*00f0*/  LDG.E.64 R8, desc[UR6][R6.64] ;  /* 0x0000000606087981 */ /* 0x000ee8000c1e1b00 */
[----:B------:R-:W4:Y:S04]  /*0100*/  LDG.E.64 R14, desc[UR6][R2.64+0x10] ;  /* 0x00001006020e7981 */ /* 0x000f28000c1e1b00 */
[----:B------:R-:W4:Y:S01]  /*0110*/  LDG.E.64 R16, desc[UR6][R6.64+0x10] ;  /* 0x0000100606107981 */ /* 0x000f22000c1e1b00 */
[----:B------:R-:W-:Y:S01]  /*0120*/  UMOV UR4, 0x1e900000 ;  /* 0x1e90000000047882 */ /* 0x000fe20000000000 */
[----:B------:R-:W-:Y:S01]  /*0130*/  UMOV UR5, 0x42d6bcc4 ;  /* 0x42d6bcc400057882 */ /* 0x000fe20000000000 */
[----:B--2---:R-:W-:-:S02]  /*0140*/  DADD R10, R10, -R12 ;  /* 0x000000000a0a7229 */ /* 0x004fc4000000080c */
[----:B---3--:R-:W-:-:S06]  /*0150*/  DADD R4, R4, -R8 ;  /* 0x0000000004047229 */ /* 0x008fcc0000000808 */
[----:B------:R-:W-:Y:S02]  /*0160*/  DMUL R10, R10, R10 ;  /* 0x0000000a0a0a7228 */ /* 0x000fe40000000000 */
[----:B----4-:R-:W-:-:S06]  /*0170*/  DADD R14, R14, -R16 ;  /* 0x000000000e0e7229 */ /* 0x010fcc0000000810 */
[----:B------:R-:W-:-:S08]  /*0180*/  DFMA R10, R4, R4, R10 ;  /* 0x00000004040a722b */ /* 0x000fd0000000000a */
[----:B------:R-:W-:-:S08]  /*0190*/  DFMA R10, R14, R14, R10 ;  /* 0x0000000e0e0a722b */ /* 0x000fd0000000000a */
[----:B------:R-:W-:-:S14]  /*01a0*/  DSETP.GEU.AND P0, PT, R10, UR4, PT ;  /* 0x000000040a007e2a */ /* 0x000fdc000bf0e000 */
[----:B------:R-:W-:Y:S05]  /*01b0*/  @P0 BRA `(.L_x_31) ;  /* 0x0000000000140947 */ /* 0x000fea0003800000 */
[----:B------:R-:W0:Y:S01]  /*01c0*/  LDC.64 R2, c[0x0][0x380] ;  /* 0x0000e000ff027b82 */ /* 0x000e220000000a00 */
[----:B------:R-:W1:Y:S01]  /*01d0*/  LDCU UR4, c[0x0][0x390] ;  /* 0x00007200ff0477ac */ /* 0x000e620008000800 */
[----:B0-----:R-:W1:Y:S02]  /*01e0*/  LDG.E R4, desc[UR6][R2.64] ;  /* 0x0000000602047981 */ /* 0x001e64000c1e1900 */
[----:B-1----:R-:W-:-:S05]  /*01f0*/  VIMNMX R5, PT, PT, R4, UR4, PT ;  /* 0x0000000404057c48 */ /* 0x002fca000bfe0100 */
[----:B------:R0:W-:Y:S02]  /*0200*/  STG.E desc[UR6][R2.64], R5 ;  /* 0x0000000502007986 */ /* 0x0001e4000c101906 */
.L_x_31:
[----:B------:R-:W-:Y:S05]  /*0210*/  BSYNC.RECONVERGENT B0 ;  /* 0x0000000000007941 */ /* 0x000fea0003800200 */
.L_x_30:
[----:B------:R-:W1:Y:S01]  /*0220*/  LDCU UR4, c[0x0][0x394] ;  /* 0x00007280ff0477ac */ /* 0x000e620008000800 */
[----:B------:R-:W-:Y:S01]  /*0230*/  BSSY.RECONVERGENT B2, `(.L_x_32) ;  /* 0x00000a3000027945 */ /* 0x000fe20003800200 */
[----:B------:R-:W-:Y:S02]  /*0240*/  CS2R R18, SRZ ;  /* 0x0000000000127805 */ /* 0x000fe4000001ff00 */
[----:B------:R-:W-:Y:S01]  /*0250*/  CS2R R20, SRZ ;  /* 0x0000000000147805 */ /* 0x000fe2000001ff00 */
[----:B------:R-:W2:Y:S01]  /*0260*/  LDCU UR10, c[0x0][0x394] ;  /* 0x00007280ff0a77ac */ /* 0x000ea20008000800 */
[----:B------:R-:W-:Y:S01]  /*0270*/  CS2R R22, SRZ ;  /* 0x0000000000167805 */ /* 0x000fe2000001ff00 */
[----:B------:R-:W3:Y:S01]  /*0280*/  LDCU.64 UR8, c[0x4][0x8] ;  /* 0x01000100ff0877ac */ /* 0x000ee20008000a00 */
[----:B-1----:R-:W-:-:S13]  /*0290*/  ISETP.GE.AND P0, PT, R0, UR4, PT ;  /* 0x0000000400007c0c */ /* 0x002fda000bf06270 */
[----:B--23--:R-:W-:Y:S05]  /*02a0*/  @P0 BRA `(.L_x_33) ;  /* 0x00000008006c0947 */ /* 0x00cfea0003800000 */
[----:B0-----:R-:W0:Y:S01]  /*02b0*/  MUFU.RCP64H R5, 6000 ;  /* 0x40b7700000057908 */ /* 0x001e220000001800 */
        /* <DEDUP_REMOVED lines=20> */
[----:B------:R-:W-:Y:S05]  /*0400*/  CALL.REL.NOINC `($__internal_2_$__cuda_sm20_div_rn_f64_full) ;  /* 0x00000008007c7944 */ /* 0x000fea0003c00000 */
.L_x_34:
        /* <DEDUP_REMOVED lines=28> */
.L_x_44:
        /* <DEDUP_REMOVED lines=18> */
[----:B-----5:R-:W-:Y:S05]  /*06f0*/  CALL.REL.NOINC `($_Z5prob2PiiiiiP4Vec3S1_S1_P4Prop$__internal_trig_reduction_slowpathd) ;  /* 0x0000000c00887944 */ /* 0x020fea0003c00000 */
[----:B------:R-:W-:Y:S02]  /*0700*/  IMAD.MOV.U32 R36, RZ, RZ, R4 ;  /* 0x000000ffff247224 */ /* 0x000fe400078e0004 */
[----:B------:R-:W-:Y:S02]  /*0710*/  IMAD.MOV.U32 R34, RZ, RZ, R8 ;  /* 0x000000ffff227224 */ /* 0x000fe400078e0008 */
[----:B------:R-:W-:-:S07]  /*0720*/  IMAD.MOV.U32 R35, RZ, RZ, R9 ;  /* 0x000000ffff237224 */ /* 0x000fce00078e0009 */
.L_x_41:
[----:B------:R-:W-:Y:S05]  /*0730*/  BSYNC.RECONVERGENT B3 ;  /* 0x0000000000037941 */ /* 0x000fea0003800200 */
.L_x_40:
        /* <DEDUP_REMOVED lines=30> */
.L_x_39:
[----:B------:R-:W-:Y:S05]  /*0920*/  BSYNC.RECONVERGENT B4 ;  /* 0x0000000000047941 */ /* 0x000fea0003800200 */
.L_x_38:
        /* <DEDUP_REMOVED lines=31> */
[----:B-----5:R-:W-:Y:S05]  /*0b20*/  CALL.REL.NOINC `($__internal_3_$__cuda_sm20_drsqrt_f64_slowpath_v2) ;  /* 0x0000000400ec7944 */ /* 0x020fea0003c00000 */
.L_x_43:
[----:B------:R-:W-:Y:S05]  /*0b30*/  BSYNC.RECONVERGENT B3 ;  /* 0x0000000000037941 */ /* 0x000fea0003800200 */
.L_x_42:
        /* <DEDUP_REMOVED lines=8> */
.L_x_37:
[----:B------:R-:W-:Y:S05]  /*0bc0*/  BSYNC.RECONVERGENT B0 ;  /* 0x0000000000007941 */ /* 0x000fea0003800200 */
.L_x_36:
[----:B------:R-:W-:-:S05]  /*0bd0*/  IMAD.IADD R30, R26, 0x1, R30 ;  /* 0x000000011a1e7824 */ /* 0x000fca00078e021e */
[----:B------:R-:W-:-:S13]  /*0be0*/  ISETP.GE.AND P0, PT, R30, UR10, PT ;  /* 0x0000000a1e007c0c */ /* 0x000fda000bf06270 */
[----:B------:R-:W-:Y:S05]  /*0bf0*/  @!P0 BRA `(.L_x_44) ;  /* 0xfffffff800748947 */ /* 0x000fea000383ffff */
[----:B------:R-:W-:Y:S05]  /*0c00*/  BSYNC.RECONVERGENT B1 ;  /* 0x0000000000017941 */ /* 0x000fea0003800200 */
.L_x_35:
[----:B------:R-:W-:Y:S01]  /*0c10*/  UMOV UR4, 0x6590c335 ;  /* 0x6590c33500047882 */ /* 0x000fe20000000000 */
[----:B------:R-:W-:Y:S02]  /*0c20*/  UMOV UR5, 0x3e3132e2 ;  /* 0x3e3132e200057882 */ /* 0x000fe40000000000 */
[----:B------:R-:W-:Y:S02]  /*0c30*/  DMUL R18, R18, UR4 ;  /* 0x0000000412127c28 */ /* 0x000fe40008000000 */
[----:B------:R-:W-:Y:S02]  /*0c40*/  DMUL R20, R20, UR4 ;  /* 0x0000000414147c28 */ /* 0x000fe40008000000 */
[----:B------:R-:W-:-:S11]  /*0c50*/  DMUL R22, R22, UR4 ;  /* 0x0000000416167c28 */ /* 0x000fd60008000000 */
.L_x_33:
[----:B------:R-:W-:Y:S05]  /*0c60*/  BSYNC.RECONVERGENT B2 ;  /* 0x0000000000027941 */ /* 0x000fea0003800200 */
.L_x_32:
[----:B0-----:R-:W0:Y:S01]  /*0c70*/  LDC.64 R2, c[0x0][0x3a8] ;  /* 0x0000ea00ff027b82 */ /* 0x001e220000000a00 */
        /* <DEDUP_REMOVED lines=24> */
        .weak           $__internal_2_$__cuda_sm20_div_rn_f64_full
        .type           $__internal_2_$__cuda_sm20_div_rn_f64_full,@function
        .size           $__internal_2_$__cuda_sm20_div_rn_f64_full,($__internal_3_$__cuda_sm20_drsqrt_f64_slowpath_v2 - $__internal_2_$__cuda_sm20_div_rn_f64_full)
$__internal_2_$__cuda_sm20_div_rn_f64_full:
        /* <DEDUP_REMOVED lines=57> */
.L_x_45:
        /* <DEDUP_REMOVED lines=15> */
.L_x_47:
[----:B------:R-:W-:Y:S01]  /*1280*/  LOP3.LUT R13, R7, 0x80000, RZ, 0xfc, !PT ;  /* 0x00080000070d7812 */ /* 0x000fe200078efcff */
[----:B------:R-:W-:-:S07]  /*1290*/  IMAD.MOV.U32 R12, RZ, RZ, R6 ;  /* 0x000000ffff0c7224 */ /* 0x000fce00078e0006 */
.L_x_46:
[----:B------:R-:W-:Y:S02]  /*12a0*/  IMAD.MOV.U32 R5, RZ, RZ, 0x0 ;  /* 0x00000000ff057424 */ /* 0x000fe400078e00ff */
[----:B------:R-:W-:Y:S02]  /*12b0*/  IMAD.MOV.U32 R2, RZ, RZ, R12 ;  /* 0x000000ffff027224 */ /* 0x000fe400078e000c */
[----:B------:R-:W-:Y:S01]  /*12c0*/  IMAD.MOV.U32 R3, RZ, RZ, R13 ;  /* 0x000000ffff037224 */ /* 0x000fe200078e000d */
[----:B------:R-:W-:Y:S06]  /*12d0*/  RET.REL.NODEC R4 `(_Z5prob2PiiiiiP4Vec3S1_S1_P4Prop) ;  /* 0xffffffec04487950 */ /* 0x000fec0003c3ffff */
        .weak           $__internal_3_$__cuda_sm20_drsqrt_f64_slowpath_v2
        .type           $__internal_3_$__cuda_sm20_drsqrt_f64_slowpath_v2,@function
        .size           $__internal_3_$__cuda_sm20_drsqrt_f64_slowpath_v2,($_Z5prob2PiiiiiP4Vec3S1_S1_P4Prop$__internal_trig_reduction_slowpathd - $__internal_3_$__cuda_sm20_drsqrt_f64_slowpath_v2)
$__internal_3_$__cuda_sm20_drsqrt_f64_slowpath_v2:
        /* <DEDUP_REMOVED lines=27> */
.L_x_50:
[----:B------:R-:W-:Y:S01]  /*1490*/  DADD R10, R34, R34 ;  /* 0x00000000220a7229 */ /* 0x000fe20000000022 */
[----:B------:R-:W-:Y:S10]  /*14a0*/  BRA `(.L_x_51) ;  /* 0x0000000000087947 */ /* 0x000ff40003800000 */
.L_x_49:
[----:B------:R-:W-:Y:S01]  /*14b0*/  LOP3.LUT R11, R10, 0x7ff00000, RZ, 0xfc, !PT ;  /* 0x7ff000000a0b7812 */ /* 0x000fe200078efcff */
[----:B------:R-:W-:-:S07]  /*14c0*/  IMAD.MOV.U32 R10, RZ, RZ, RZ ;  /* 0x000000ffff0a7224 */ /* 0x000fce00078e00ff */
.L_x_51:
[----:B------:R-:W-:Y:S05]  /*14d0*/  BSYNC.RECONVERGENT B4 ;  /* 0x0000000000047941 */ /* 0x000fea0003800200 */
.L_x_48:
[----:B------:R-:W-:Y:S02]  /*14e0*/  IMAD.MOV.U32 R33, RZ, RZ, 0x0 ;  /* 0x00000000ff217424 */ /* 0x000fe400078e00ff */
[----:B------:R-:W-:Y:S02]  /*14f0*/  IMAD.MOV.U32 R12, RZ, RZ, R10 ;  /* 0x000000ffff0c7224 */ /* 0x000fe400078e000a */
[----:B------:R-:W-:Y:S01]  /*1500*/  IMAD.MOV.U32 R13, RZ, RZ, R11 ;  /* 0x000000ffff0d7224 */ /* 0x000fe200078e000b */
[----:B------:R-:W-:Y:S06]  /*1510*/  RET.REL.NODEC R32 `(_Z5prob2PiiiiiP4Vec3S1_S1_P4Prop) ;  /* 0xffffffe820b87950 */ /* 0x000fec0003c3ffff */
        .type           $_Z5prob2PiiiiiP4Vec3S1_S1_P4Prop$__internal_trig_reduction_slowpathd,@function
        .size           $_Z5prob2PiiiiiP4Vec3S1_S1_P4Prop$__internal_trig_reduction_slowpathd,(.L_x_84 - $_Z5prob2PiiiiiP4Vec3S1_S1_P4Prop$__internal_trig_reduction_slowpathd)
$_Z5prob2PiiiiiP4Vec3S1_S1_P4Prop$__internal_trig_reduction_slowpathd:
        /* <DEDUP_REMOVED lines=24> */
.L_x_56:
        /* <DEDUP_REMOVED lines=28> */
.L_x_55:
[----:B------:R-:W-:-:S05]  /*1860*/  LOP3.LUT R4, R12, 0x7ff, RZ, 0xc0, !PT ;  /* 0x000007ff0c047812 */ /* 0x000fca00078ec0ff */
[----:B------:R-:W-:-:S05]  /*1870*/  VIADD R4, R4, 0xfffffc00 ;  /* 0xfffffc0004047836 */ /* 0x000fca0000000000 */
[----:B------:R-:W-:Y:S02]  /*1880*/  SHF.R.U32.HI R5, RZ, 0x6, R4 ;  /* 0x00000006ff057819 */ /* 0x000fe40000011604 */
[----:B------:R-:W-:Y:S02]  /*1890*/  ISETP.GE.U32.AND P0, PT, R4, 0x80, PT ;  /* 0x000000800400780c */ /* 0x000fe40003f06070 */
[----:B------:R-:W-:-:S04]  /*18a0*/  IADD3 R5, PT, PT, -R5, 0x13, RZ ;  /* 0x0000001305057810 */ /* 0x000fc80007ffe1ff */
[----:B------:R-:W-:-:S07]  /*18b0*/  SEL R11, R5, 0x12, P0 ;  /* 0x00000012050b7807 */ /* 0x000fce0000000000 */
.L_x_54:
[----:B------:R-:W-:Y:S05]  /*18c0*/  BSYNC.RECONVERGENT B5 ;  /* 0x0000000000057941 */ /* 0x000fea0003800200 */
.L_x_53:
        /* <DEDUP_REMOVED lines=63> */
.L_x_58:
[----:B------:R-:W-:Y:S05]  /*1cc0*/  BSYNC.RECONVERGENT B5 ;  /* 0x0000000000057941 */ /* 0x000fea0003800200 */
.L_x_57:
        /* <DEDUP_REMOVED lines=36> */
.L_x_52:
[----:B------:R-:W-:-:S04]  /*1f10*/  IMAD.MOV.U32 R33, RZ, RZ, 0x0 ;  /* 0x00000000ff217424 */ /* 0x000fc800078e00ff */
[----:B------:R-:W-:Y:S05]  /*1f20*/  RET.REL.NODEC R32 `(_Z5prob2PiiiiiP4Vec3S1_S1_P4Prop) ;  /* 0xffffffe020347950 */ /* 0x000fea0003c3ffff */
.L_x_59:
        /* <DEDUP_REMOVED lines=13> */
.L_x_84:


//--------------------- .text._Z5prob1PdiiiiP4Vec3S1_S1_P4Prop --------------------------
	.section	.text._Z5prob1PdiiiiP4Vec3S1_S1_P4Prop,"ax",@progbits
	.align	128
        .global         _Z5prob1PdiiiiP4Vec3S1_S1_P4Prop
        .type           _Z5prob1PdiiiiP4Vec3S1_S1_P4Prop,@function
        .size           _Z5prob1PdiiiiP4Vec3S1_S1_P4Prop,(.L_x_86 - _Z5prob1PdiiiiP4Vec3S1_S1_P4Prop)
        .other          _Z5prob1PdiiiiP4Vec3S1_S1_P4Prop,@"STO_CUDA_ENTRY STV_DEFAULT"
_Z5prob1PdiiiiP4Vec3S1_S1_P4Prop:
.text._Z5prob1PdiiiiP4Vec3S1_S1_P4Prop:
[----:B------:R-:W-:Y:S01]  /*0000*/  LDC R1, c[0x0][0x37c] ;  /* 0x0000df00ff017b82 */ /* 0x000fe20000000800 */
[----:B------:R-:W0:Y:S01]  /*0010*/  S2R R2, SR_TID.X ;  /* 0x0000000000027919 */ /* 0x000e220000002100 */
[----:B------:R-:W1:Y:S01]  /*0020*/  LDCU.64 UR4, c[0x0][0x358] ;  /* 0x00006b00ff0477ac */ /* 0x000e620008000a00 */
[----:B------:R-:W-:Y:S01]  /*0030*/  BSSY.RECONVERGENT B0, `(.L_x_60) ;  /* 0x0000030000007945 */ /* 0x000fe20003800200 */
[----:B------:R-:W0:Y:S02]  /*0040*/  S2R R3, SR_CTAID.X ;  /* 0x0000000000037919 */ /* 0x000e240000002500 */
[----:B0-----:R-:W-:-:S13]  /*0050*/  LOP3.LUT P0, RZ, R2, R3, RZ, 0xfc, !PT ;  /* 0x0000000302ff7212 */ /* 0x001fda000780fcff */
[----:B-1----:R-:W-:Y:S05]  /*0060*/  @P0 BRA `(.L_x_61) ;  /* 0x0000000000b00947 */ /* 0x002fea0003800000 */
        /* <DEDUP_REMOVED lines=8> */
[----:B------:R0:W4:Y:S04]  /*00f0*/  LDG.E.64 R16, desc[UR4][R8.64+0x10] ;  /* 0x0000100408107981 */ /* 0x000128000c1e1b00 */
[----:B------:R-:W4:Y:S01]  /*0100*/  LDG.E.64 R18, desc[UR4][R10.64+0x10] ;  /* 0x000010040a127981 */ /* 0x000f22000c1e1b00 */
[----:B0-----:R-:W-:-:S02]  /*0110*/  IMAD.MOV.U32 R8, RZ, RZ, 0x0 ;  /* 0x00000000ff087424 */ /* 0x001fc400078e00ff */
[----:B------:R-:W-:Y:S01]  /*0120*/  IMAD.MOV.U32 R9, RZ, RZ, 0x3fd80000 ;  /* 0x3fd80000ff097424 */ /* 0x000fe200078e00ff */
[----:B--2---:R-:W-:Y:S02]  /*0130*/  DADD R12, R12, -R14 ;  /* 0x000000000c0c7229 */ /* 0x004fe4000000080e */
[----:B---3--:R-:W-:-:S06]  /*0140*/  DADD R4, R4, -R6 ;  /* 0x0000000004047229 */ /* 0x008fcc0000000806 */
[----:B------:R-:W-:Y:S02]  /*0150*/  DMUL R12, R12, R12 ;  /* 0x0000000c0c0c7228 */ /* 0x000fe40000000000 */
[----:B----4-:R-:W-:-:S06]  /*0160*/  DADD R16, R16, -R18 ;  /* 0x0000000010107229 */ /* 0x010fcc0000000812 */
[----:B------:R-:W-:-:S08]  /*0170*/  DFMA R4, R4, R4, R12 ;  /* 0x000000040404722b */ /* 0x000fd0000000000c */
[----:B------:R-:W-:-:S06]  /*0180*/  DFMA R4, R16, R16, R4 ;  /* 0x000000101004722b */ /* 0x000fcc0000000004 */
[----:B------:R-:W0:Y:S04]  /*0190*/  MUFU.RSQ64H R7, R5 ;  /* 0x0000000500077308 */ /* 0x000e280000001c00 */
[----:B------:R-:W-:-:S05]  /*01a0*/  VIADD R6, R5, 0xfcb00000 ;  /* 0xfcb0000005067836 */ /* 0x000fca0000000000 */
[----:B------:R-:W-:Y:S01]  /*01b0*/  ISETP.GE.U32.AND P0, PT, R6, 0x7ca00000, PT ;  /* 0x7ca000000600780c */ /* 0x000fe20003f06070 */
[----:B0-----:R-:W-:-:S08]  /*01c0*/  DMUL R12, R6, R6 ;  /* 0x00000006060c7228 */ /* 0x001fd00000000000 */
[----:B------:R-:W-:-:S08]  /*01d0*/  DFMA R12, R4, -R12, 1 ;  /* 0x3ff00000040c742b */ /* 0x000fd0000000080c */
[----:B------:R-:W-:Y:S02]  /*01e0*/  DFMA R8, R12, R8, 0.5 ;  /* 0x3fe000000c08742b */ /* 0x000fe40000000008 */
[----:B------:R-:W-:-:S08]  /*01f0*/  DMUL R12, R6, R12 ;  /* 0x0000000c060c7228 */ /* 0x000fd00000000000 */
[----:B------:R-:W-:-:S08]  /*0200*/  DFMA R8, R8, R12, R6 ;  /* 0x0000000c0808722b */ /* 0x000fd00000000006 */
[----:B------:R-:W-:Y:S02]  /*0210*/  DMUL R10, R4, R8 ;  /* 0x00000008040a7228 */ /* 0x000fe40000000000 */
[----:B------:R-:W-:Y:S01]  /*0220*/  VIADD R17, R9, 0xfff00000 ;  /* 0xfff0000009117836 */ /* 0x000fe20000000000 */
[----:B------:R-:W-:-:S05]  /*0230*/  MOV R16, R8 ;  /* 0x0000000800107202 */ /* 0x000fca0000000f00 */
[----:B------:R-:W-:-:S08]  /*0240*/  DFMA R12, R10, -R10, R4 ;  /* 0x8000000a0a0c722b */ /* 0x000fd00000000004 */
[----:B------:R-:W-:Y:S01]  /*0250*/  DFMA R14, R12, R16, R10 ;  /* 0x000000100c0e722b */ /* 0x000fe2000000000a */
[----:B------:R-:W-:Y:S10]  /*0260*/  @!P0 BRA `(.L_x_62) ;  /* 0x0000000000088947 */ /* 0x000ff40003800000 */
[----:B------:R-:W-:-:S07]  /*0270*/  MOV R0, 0x290 ;  /* 0x0000029000007802 */ /* 0x000fce0000000f00 */
[----:B------:R-:W-:Y:S05]  /*0280*/  CALL.REL.NOINC `($__internal_5_$__cuda_sm20_dsqrt_rn_f64_mediumpath_v1) ;  /* 0x00000008005c7944 */ /* 0x000fea0003c00000 */
.L_x_62:
[----:B------:R-:W0:Y:S02]  /*0290*/  LDC.64 R4, c[0x0][0x380] ;  /* 0x0000e000ff047b82 */ /* 0x000e240000000a00 */
[----:B0-----:R-:W2:Y:S01]  /*02a0*/  LDG.E.64 R6, desc[UR4][R4.64] ;  /* 0x0000000404067981 */ /* 0x001ea2000c1e1b00 */
[----:B------:R-:W-:Y:S01]  /*02b0*/  IMAD.MOV.U32 R9, RZ, RZ, R15 ;  /* 0x000000ffff097224 */ /* 0x000fe200078e000f */
[----:B--2---:R-:W-:Y:S01]  /*02c0*/  DSETP.MIN.AND P0, P1, R6, R14, PT ;  /* 0x0000000e0600722a */ /* 0x004fe20003900000 */
[----:B------:R-:W-:-:S05]  /*02d0*/  IMAD.MOV.U32 R0, RZ, RZ, R7 ;  /* 0x000000ffff007224 */ /* 0x000fca00078e0007 */
[----:B------:R-:W-:Y:S02]  /*02e0*/  FSEL R11, R0, R9, P0 ;  /* 0x00000009000b7208 */ /* 0x000fe40000000000 */
[----:B------:R-:W-:-:S06]  /*02f0*/  SEL R6, R6, R14, P0 ;  /* 0x0000000e06067207 */ /* 0x000fcc0000000000 */
[----:B------:R-:W-:-:S05]  /*0300*/  @P1 LOP3.LUT R11, R9, 0x80000, RZ, 0xfc, !PT ;  /* 0x00080000090b1812 */ /* 0x000fca00078efcff */
[----:B------:R-:W-:-:S05]  /*0310*/  IMAD.MOV.U32 R7, RZ, RZ, R11 ;  /* 0x000000ffff077224 */ /* 0x000fca00078e000b */
[----:B------:R0:W-:Y:S02]  /*0320*/  STG.E.64 desc[UR4][R4.64], R6 ;  /* 0x0000000604007986 */ /* 0x0001e4000c101b04 */
.L_x_61:
[----:B------:R-:W-:Y:S05]  /*0330*/  BSYNC.RECONVERGENT B0 ;  /* 0x0000000000007941 */ /* 0x000fea0003800200 */
.L_x_60:
[----:B------:R-:W1:Y:S01]  /*0340*/  LDCU UR6, c[0x0][0x394] ;  /* 0x00007280ff0677ac */ /* 0x000e620008000800 */
[----:B------:R-:W-:Y:S01]  /*0350*/  BSSY.RECONVERGENT B0, `(.L_x_63) ;  /* 0x000004c000007945 */ /* 0x000fe20003800200 */
[----:B------:R-:W-:Y:S02]  /*0360*/  CS2R R8, SRZ ;  /* 0x0000000000087805 */ /* 0x000fe4000001ff00 */
[----:B0-----:R-:W-:Y:S01]  /*0370*/  CS2R R6, SRZ ;  /* 0x0000000000067805 */ /* 0x001fe2000001ff00 */
[----:B------:R-:W0:Y:S01]  /*0380*/  LDCU UR8, c[0x0][0x394] ;  /* 0x00007280ff0877ac */ /* 0x000e220008000800 */
[----:B------:R-:W-:Y:S02]  /*0390*/  CS2R R10, SRZ ;  /* 0x00000000000a7805 */ /* 0x000fe4000001ff00 */
[----:B-1----:R-:W-:-:S13]  /*03a0*/  ISETP.GE.AND P0, PT, R2, UR6, PT ;  /* 0x0000000602007c0c */ /* 0x002fda000bf06270 */
[----:B0-----:R-:W-:Y:S05]  /*03b0*/  @P0 BRA `(.L_x_64) ;  /* 0x0000000400140947 */ /* 0x001fea0003800000 */
[----:B------:R-:W0:Y:S01]  /*03c0*/  LDC.64 R10, c[0x0][0x398] ;  /* 0x0000e600ff0a7b82 */ /* 0x000e220000000a00 */
[----:B------:R-:W-:Y:S01]  /*03d0*/  BSSY.RECONVERGENT B1, `(.L_x_65) ;  /* 0x000003e000017945 */ /* 0x000fe20003800200 */
[----:B------:R-:W-:Y:S02]  /*03e0*/  MOV R27, R2 ;  /* 0x00000002001b7202 */ /* 0x000fe40000000f00 */
[----:B------:R-:W-:Y:S02]  /*03f0*/  CS2R R4, SRZ ;  /* 0x0000000000047805 */ /* 0x000fe4000001ff00 */
[----:B------:R-:W-:Y:S02]  /*0400*/  CS2R R6, SRZ ;  /* 0x0000000000067805 */ /* 0x000fe4000001ff00 */
[----:B------:R-:W-:Y:S01]  /*0410*/  CS2R R8, SRZ ;  /* 0x0000000000087805 */ /* 0x000fe2000001ff00 */
[----:B------:R-:W1:Y:S01]  /*0420*/  LDC R26, c[0x0][0x360] ;  /* 0x0000d800ff1a7b82 */ /* 0x000e620000000800 */
[----:B0-----:R-:W-:-:S07]  /*0430*/  IMAD.WIDE.U32 R10, R3, 0x18, R10 ;  /* 0x00000018030a7825 */ /* 0x001fce00078e000a */
.L_x_70:
[----:B------:R-:W-:Y:S01]  /*0440*/  ISETP.NE.AND P0, PT, R3, R27, PT ;  /* 0x0000001b0300720c */ /* 0x000fe20003f05270 */
[----:B------:R-:W-:-:S12]  /*0450*/  BSSY.RECONVERGENT B2, `(.L_x_66) ;  /* 0x0000032000027945 */ /* 0x000fd80003800200 */
[----:B------:R-:W-:Y:S05]  /*0460*/  @!P0 BRA `(.L_x_67) ;  /* 0x0000000000c08947 */ /* 0x000fea0003800000 */
        /* <DEDUP_REMOVED lines=26> */
[----:B------:R-:W0:Y:S02]  /*0610*/  LDC.64 R24, c[0x0][0x3b0] ;  /* 0x0000ec00ff187b82 */ /* 0x000e240000000a00 */
[----:B0-----:R-:W-:-:S05]  /*0620*/  IMAD.WIDE R24, R27, 0x10, R24 ;  /* 0x000000101b187825 */ /* 0x001fca00078e0218 */
[----:B------:R-:W2:Y:S04]  /*0630*/  LDG.E.U8 R0, desc[UR4][R24.64+0x8] ;  /* 0x0000080418007981 */ /* 0x000ea8000c1e1100 */
[----:B------:R-:W3:Y:S01]  /*0640*/  LDG.E.64 R18, desc[UR4][R24.64] ;  /* 0x0000000418127981 */ /* 0x000ee2000c1e1b00 */
[----:B------:R-:W-:Y:S01]  /*0650*/  BSSY.RECONVERGENT B3, `(.L_x_68) ;  /* 0x0000009000037945 */ /* 0x000fe20003800200 */
[----:B--2---:R-:W-:Y:S02]  /*0660*/  ISETP.NE.AND P0, PT, R0, RZ, PT ;  /* 0x000000ff0000720c */ /* 0x004fe40003f05270 */
[----:B------:R-:W-:-:S04]  /*0670*/  IADD3 R0, PT, PT, R21, -0x100000, RZ ;  /* 0xfff0000015007810 */ /* 0x000fc80007ffe0ff */
[----:B------:R-:W-:Y:S02]  /*0680*/  ISETP.GE.U32.AND P1, PT, R0, 0x7fe00000, PT ;  /* 0x7fe000000000780c */ /* 0x000fe40003f26070 */
[----:B---3--:R-:W-:Y:S02]  /*0690*/  FSEL R18, R18, RZ, !P0 ;  /* 0x000000ff12127208 */ /* 0x008fe40004000000 */
[----:B------:R-:W-:-:S09]  /*06a0*/  FSEL R19, R19, RZ, !P0 ;  /* 0x000000ff13137208 */ /* 0x000fd20004000000 */
[----:B------:R-:W-:Y:S05]  /*06b0*/  @!P1 BRA `(.L_x_69) ;  /* 0x0000000000089947 */ /* 0x000fea0003800000 */
[----:B------:R-:W-:-:S07]  /*06c0*/  MOV R0, 0x6e0 ;  /* 0x000006e000007802 */ /* 0x000fce0000000f00 */
[----:B-1----:R-:W-:Y:S05]  /*06d0*/  CALL.REL.NOINC `($__internal_4_$__cuda_sm20_drsqrt_f64_slowpath_v2) ;  /* 0x0000000000b47944 */ /* 0x002fea0003c00000 */
.L_x_69:
[----:B------:R-:W-:Y:S05]  /*06e0*/  BSYNC.RECONVERGENT B3 ;  /* 0x0000000000037941 */ /* 0x000fea0003800200 */
.L_x_68:
[----:B------:R-:W-:Y:S02]  /*06f0*/  DMUL R20, R22, R22 ;  /* 0x0000001616147228 */ /* 0x000fe40000000000 */
[C---:B------:R-:W-:Y:S02]  /*0700*/  DMUL R14, R18.reuse, R14 ;  /* 0x0000000e120e7228 */ /* 0x040fe40000000000 */
[C---:B------:R-:W-:Y:S02]  /*0710*/  DMUL R12, R18.reuse, R12 ;  /* 0x0000000c120c7228 */ /* 0x040fe40000000000 */
[----:B------:R-:W-:Y:S02]  /*0720*/  DMUL R16, R18, R16 ;  /* 0x0000001012107228 */ /* 0x000fe40000000000 */
[----:B------:R-:W-:-:S08]  /*0730*/  DMUL R20, R20, R22 ;  /* 0x0000001614147228 */ /* 0x000fd00000000000 */
[C---:B------:R-:W-:Y:S02]  /*0740*/  DFMA R8, R20.reuse, R14, R8 ;  /* 0x0000000e1408722b */ /* 0x040fe40000000008 */
[C---:B------:R-:W-:Y:S02]  /*0750*/  DFMA R6, R20.reuse, R12, R6 ;  /* 0x0000000c1406722b */ /* 0x040fe40000000006 */
[----:B------:R-:W-:-:S11]  /*0760*/  DFMA R4, R20, R16, R4 ;  /* 0x000000101404722b */ /* 0x000fd60000000004 */
.L_x_67:
[----:B------:R-:W-:Y:S05]  /*0770*/  BSYNC.RECONVERGENT B2 ;  /* 0x0000000000027941 */ /* 0x000fea0003800200 */
.L_x_66:
[----:B-1----:R-:W-:-:S05]  /*0780*/  IMAD.IADD R27, R26, 0x1, R27 ;  /* 0x000000011a1b7824 */ /* 0x002fca00078e021b */
[----:B------:R-:W-:-:S13]  /*0790*/  ISETP.GE.AND P0, PT, R27, UR8, PT ;  /* 0x000000081b007c0c */ /* 0x000fda000bf06270 */
[----:B------:R-:W-:Y:S05]  /*07a0*/  @!P0 BRA `(.L_x_70) ;  /* 0xfffffffc00248947 */ /* 0x000fea000383ffff */
[----:B------:R-:W-:Y:S05]  /*07b0*/  BSYNC.RECONVERGENT B1 ;  /* 0x0000000000017941 */ /* 0x000fea0003800200 */
.L_x_65:
[----:B------:R-:W-:Y:S01]  /*07c0*/  UMOV UR6, 0x6590c335 ;  /* 0x6590c33500067882 */ /* 0x000fe20000000000 */
[----:B------:R-:W-:Y:S02]  /*07d0*/  UMOV UR7, 0x3e3132e2 ;  /* 0x3e3132e200077882 */ /* 0x000fe40000000000 */
[----:B------:R-:W-:Y:S02]  /*07e0*/  DMUL R8, R8, UR6 ;  /* 0x0000000608087c28 */ /* 0x000fe40008000000 */
[----:B------:R-:W-:Y:S02]  /*07f0*/  DMUL R6, R6, UR6 ;  /* 0x0000000606067c28 */ /* 0x000fe40008000000 */
[----:B------:R-:W-:-:S11]  /*0800*/  DMUL R10, R4, UR6 ;  /* 0x00000006040a7c28 */ /* 0x000fd60008000000 */
.L_x_64:
[----:B------:R-:W-:Y:S05]  /*0810*/  BSYNC.RECONVERGENT B0 ;  /* 0x0000000000007941 */ /* 0x000fea0003800200 */
.L_x_63:
        /* <DEDUP_REMOVED lines=8> */
[----:B0-----:R-:W0:Y:S01]  /*08a0*/  LDC.64 R6, c[0x0][0x398] ;  /* 0x0000e600ff067b82 */ /* 0x001e220000000a00 */
[----:B------:R-:W2:Y:S07]  /*08b0*/  LDG.E.64 R8, desc[UR4][R4.64] ;  /* 0x0000000404087981 */ /* 0x000eae000c1e1b00 */
[----:B------:R-:W1:Y:S01]  /*08c0*/  LDC.64 R10, c[0x0][0x3a0] ;  /* 0x0000e800ff0a7b82 */ /* 0x000e620000000a00 */
[----:B0-----:R-:W-:-:S05]  /*08d0*/  IMAD.WIDE.U32 R14, R3, 0x18, R6 ;  /* 0x00000018030e7825 */ /* 0x001fca00078e0006 */
[----:B------:R-:W2:Y:S01]  /*08e0*/  LDG.E.64 R6, desc[UR4][R14.64] ;  /* 0x000000040e067981 */ /* 0x000ea2000c1e1b00 */
[----:B-1----:R-:W-:Y:S01]  /*08f0*/  IMAD.WIDE.U32 R2, R3, 0x18, R10 ;  /* 0x0000001803027825 */ /* 0x002fe200078e000a */
[----:B--2---:R-:W-:-:S07]  /*0900*/  DFMA R6, R8, 60, R6 ;  /* 0x404e00000806782b */ /* 0x004fce0000000006 */
        /* <DEDUP_REMOVED lines=10> */
        .weak           $__internal_4_$__cuda_sm20_drsqrt_f64_slowpath_v2
        .type           $__internal_4_$__cuda_sm20_drsqrt_f64_slowpath_v2,@function
        .size           $__internal_4_$__cuda_sm20_drsqrt_f64_slowpath_v2,($__internal_5_$__cuda_sm20_dsqrt_rn_f64_mediumpath_v1 - $__internal_4_$__cuda_sm20_drsqrt_f64_slowpath_v2)
$__internal_4_$__cuda_sm20_drsqrt_f64_slowpath_v2:
        /* <DEDUP_REMOVED lines=9> */
[----:B------:R-:W-:Y:S01]  /*0a40*/  @P0 MOV R20, 0x0 ;  /* 0x0000000000140802 */ /* 0x000fe20000000f00 */
[----:B------:R-:W-:Y:S01]  /*0a50*/  @P0 IMAD.MOV.U32 R21, RZ, RZ, -0x80000 ;  /* 0xfff80000ff150424 */ /* 0x000fe200078e00ff */
[----:B------:R-:W-:Y:S06]  /*0a60*/  @P0 BRA `(.L_x_74) ;  /* 0x00000000004c0947 */ /* 0x000fec0003800000 */
[----:B------:R-:W-:-:S14]  /*0a70*/  DSETP.NEU.AND P0, PT, |R28|, +INF , PT ;  /* 0x7ff000001c00742a */ /* 0x000fdc0003f0d200 */
[----:B------:R-:W-:Y:S01]  /*0a80*/  @!P0 CS2R R20, SRZ ;  /* 0x0000000000148805 */ /* 0x000fe2000001ff00 */
[----:B------:R-:W-:Y:S06]  /*0a90*/  @!P0 BRA `(.L_x_74) ;  /* 0x0000000000408947 */ /* 0x000fec0003800000 */
[----:B------:R-:W-:Y:S01]  /*0aa0*/  DMUL R28, R28, 1.80143985094819840000e+16 ;  /* 0x435000001c1c7828 */ /* 0x000fe20000000000 */
[----:B------:R-:W-:Y:S01]  /*0ab0*/  IMAD.MOV.U32 R20, RZ, RZ, RZ ;  /* 0x000000ffff147224 */ /* 0x000fe200078e00ff */
[----:B------:R-:W-:Y:S01]  /*0ac0*/  MOV R25, 0x3fd80000 ;  /* 0x3fd8000000197802 */ /* 0x000fe20000000f00 */
[----:B------:R-:W-:-:S03]  /*0ad0*/  IMAD.MOV.U32 R24, RZ, RZ, 0x0 ;  /* 0x00000000ff187424 */ /* 0x000fc600078e00ff */
        /* <DEDUP_REMOVED lines=8> */
.L_x_73:
[----:B------:R-:W-:Y:S01]  /*0b60*/  DADD R20, R28, R28 ;  /* 0x000000001c147229 */ /* 0x000fe2000000001c */
[----:B------:R-:W-:Y:S10]  /*0b70*/  BRA `(.L_x_74) ;  /* 0x0000000000087947 */ /* 0x000ff40003800000 */
.L_x_72:
[----:B------:R-:W-:Y:S01]  /*0b80*/  LOP3.LUT R21, R20, 0x7ff00000, RZ, 0xfc, !PT ;  /* 0x7ff0000014157812 */ /* 0x000fe200078efcff */
[----:B------:R-:W-:-:S07]  /*0b90*/  IMAD.MOV.U32 R20, RZ, RZ, RZ ;  /* 0x000000ffff147224 */ /* 0x000fce00078e00ff */
.L_x_74:
[----:B------:R-:W-:Y:S05]  /*0ba0*/  BSYNC.RECONVERGENT B4 ;  /* 0x0000000000047941 */ /* 0x000fea0003800200 */
.L_x_71:
[----:B------:R-:W-:Y:S01]  /*0bb0*/  IMAD.MOV.U32 R22, RZ, RZ, R20 ;  /* 0x000000ffff167224 */ /* 0x000fe200078e0014 */
[----:B------:R-:W-:Y:S01]  /*0bc0*/  MOV R20, R0 ;  /* 0x0000000000147202 */ /* 0x000fe20000000f00 */
[----:B------:R-:W-:Y:S02]  /*0bd0*/  IMAD.MOV.U32 R23, RZ, RZ, R21 ;  /* 0x000000ffff177224 */ /* 0x000fe400078e0015 */
[----:B------:R-:W-:-:S04]  /*0be0*/  IMAD.MOV.U32 R21, RZ, RZ, 0x0 ;  /* 0x00000000ff157424 */ /* 0x000fc800078e00ff */
[----:B------:R-:W-:Y:S05]  /*0bf0*/  RET.REL.NODEC R20 `(_Z5prob1PdiiiiP4Vec3S1_S1_P4Prop) ;  /* 0xfffffff414007950 */ /* 0x000fea0003c3ffff */
        .weak           $__internal_5_$__cuda_sm20_dsqrt_rn_f64_mediumpath_v1
        .type           $__internal_5_$__cuda_sm20_dsqrt_rn_f64_mediumpath_v1,@function
        .size           $__internal_5_$__cuda_sm20_dsqrt_rn_f64_mediumpath_v1,(.L_x_86 - $__internal_5_$__cuda_sm20_dsqrt_rn_f64_mediumpath_v1)
$__internal_5_$__cuda_sm20_dsqrt_rn_f64_mediumpath_v1:
[----:B------:R-:W-:Y:S01]  /*0c00*/  ISETP.GE.U32.AND P0, PT, R6, -0x3400000, PT ;  /* 0xfcc000000600780c */ /* 0x000fe20003f06070 */
[----:B------:R-:W-:-:S12]  /*0c10*/  IMAD.MOV.U32 R9, RZ, RZ, R17 ;  /* 0x000000ffff097224 */ /* 0x000fd800078e0011 */
[----:B------:R-:W-:Y:S05]  /*0c20*/  @!P0 BRA `(.L_x_75) ;  /* 0x0000000000208947 */ /* 0x000fea0003800000 */
[----:B------:R-:W-:-:S10]  /*0c30*/  DFMA.RM R8, R12, R8, R10 ;  /* 0x000000080c08722b */ /* 0x000fd4000000400a */
[----:B------:R-:W-:-:S05]  /*0c40*/  IADD3 R6, P0, PT, R8, 0x1, RZ ;  /* 0x0000000108067810 */ /* 0x000fca0007f1e0ff */
[----:B------:R-:W-:-:S06]  /*0c50*/  IMAD.X R7, RZ, RZ, R9, P0 ;  /* 0x000000ffff077224 */ /* 0x000fcc00000e0609 */
[----:B------:R-:W-:-:S08]  /*0c60*/  DFMA.RP R4, -R8, R6, R4 ;  /* 0x000000060804722b */ /* 0x000fd00000008104 */
[----:B------:R-:W-:-:S06]  /*0c70*/  DSETP.GT.AND P0, PT, R4, RZ, PT ;  /* 0x000000ff0400722a */ /* 0x000fcc0003f04000 */
[----:B------:R-:W-:Y:S02]  /*0c80*/  FSEL R6, R6, R8, P0 ;  /* 0x0000000806067208 */ /* 0x000fe40000000000 */
[----:B------:R-:W-:Y:S01]  /*0c90*/  FSEL R7, R7, R9, P0 ;  /* 0x0000000907077208 */ /* 0x000fe20000000000 */
[----:B------:R-:W-:Y:S06]  /*0ca0*/  BRA `(.L_x_76) ;  /* 0x0000000000647947 */ /* 0x000fec0003800000 */
.L_x_75:
[----:B------:R-:W-:-:S14]  /*0cb0*/  DSETP.NE.AND P0, PT, R4, RZ, PT ;  /* 0x000000ff0400722a */ /* 0x000fdc0003f05000 */
[----:B------:R-:W-:Y:S05]  /*0cc0*/  @!P0 BRA `(.L_x_77) ;  /* 0x0000000000588947 */ /* 0x000fea0003800000 */
[----:B------:R-:W-:-:S13]  /*0cd0*/  ISETP.GE.AND P0, PT, R5, RZ, PT ;  /* 0x000000ff0500720c */ /* 0x000fda0003f06270 */
[----:B------:R-:W-:Y:S01]  /*0ce0*/  @!P0 MOV R6, 0x0 ;  /* 0x0000000000068802 */ /* 0x000fe20000000f00 */
[----:B------:R-:W-:Y:S01]  /*0cf0*/  @!P0 IMAD.MOV.U32 R7, RZ, RZ, -0x80000 ;  /* 0xfff80000ff078424 */ /* 0x000fe200078e00ff */
[----:B------:R-:W-:Y:S06]  /*0d00*/  @!P0 BRA `(.L_x_76) ;  /* 0x00000000004c8947 */ /* 0x000fec0003800000 */
[----:B------:R-:W-:-:S13]  /*0d10*/  ISETP.GT.AND P0, PT, R5, 0x7fefffff, PT ;  /* 0x7fefffff0500780c */ /* 0x000fda0003f04270 */
[----:B------:R-:W-:Y:S05]  /*0d20*/  @P0 BRA `(.L_x_77) ;  /* 0x0000000000400947 */ /* 0x000fea0003800000 */
[----:B------:R-:W-:Y:S01]  /*0d30*/  DMUL R4, R4, 8.11296384146066816958e+31 ;  /* 0x4690000004047828 */ /* 0x000fe20000000000 */
        /* <DEDUP_REMOVED lines=9> */
[----:B------:R-:W-:Y:S02]  /*0dd0*/  DMUL R6, R4, R8 ;  /* 0x0000000804067228 */ /* 0x000fe40000000000 */
[----:B------:R-:W-:-:S06]  /*0de0*/  VIADD R9, R9, 0xfff00000 ;  /* 0xfff0000009097836 */ /* 0x000fcc0000000000 */
[----:B------:R-:W-:-:S08]  /*0df0*/  DFMA R10, R6, -R6, R4 ;  /* 0x80000006060a722b */ /* 0x000fd00000000004 */
[----:B------:R-:W-:-:S10]  /*0e00*/  DFMA R6, R8, R10, R6 ;  /* 0x0000000a0806722b */ /* 0x000fd40000000006 */
[----:B------:R-:W-:Y:S01]  /*0e10*/  VIADD R7, R7, 0xfcb00000 ;  /* 0xfcb0000007077836 */ /* 0x000fe20000000000 */
[----:B------:R-:W-:Y:S06]  /*0e20*/  BRA `(.L_x_76) ;  /* 0x0000000000047947 */ /* 0x000fec0003800000 */
.L_x_77:
[----:B------:R-:W-:-:S11]  /*0e30*/  DADD R6, R4, R4 ;  /* 0x0000000004067229 */ /* 0x000fd60000000004 */
.L_x_76:
[----:B------:R-:W-:Y:S01]  /*0e40*/  IMAD.MOV.U32 R4, RZ, RZ, R0 ;  /* 0x000000ffff047224 */ /* 0x000fe200078e0000 */
[----:B------:R-:W-:Y:S01]  /*0e50*/  MOV R15, R7 ;  /* 0x00000007000f7202 */ /* 0x000fe20000000f00 */
[----:B------:R-:W-:Y:S02]  /*0e60*/  IMAD.MOV.U32 R5, RZ, RZ, 0x0 ;  /* 0x00000000ff057424 */ /* 0x000fe400078e00ff */
[----:B------:R-:W-:Y:S02]  /*0e70*/  IMAD.MOV.U32 R14, RZ, RZ, R6 ;  /* 0x000000ffff0e7224 */ /* 0x000fe400078e0006 */
[----:B------:R-:W-:Y:S05]  /*0e80*/  RET.REL.NODEC R4 `(_Z5prob1PdiiiiP4Vec3S1_S1_P4Prop) ;  /* 0xfffffff0045c7950 */ /* 0x000fea0003c3ffff */
.L_x_78:
        /* <DEDUP_REMOVED lines=15> */
.L_x_86:


//--------------------- .nv.global.init           --------------------------
	.section	.nv.global.init,"aw",@progbits
	.align	16
.nv.global.init:
	.type		__cudart_sin_cos_coeffs,@object
	.size		__cudart_sin_cos_coeffs,(__cudart_i2opi_d - __cudart_sin_cos_coeffs)
__cudart_sin_cos_coeffs:
        /*0000*/ 	.byte	0x46, 0xd2, 0xb0, 0x2c, 0xf1, 0xe5, 0x5a, 0xbe, 0x92, 0xe3, 0xac, 0x69, 0xe3, 0x1d, 0xc7, 0x3e
        /*0010*/ 	.byte	0xa1, 0x62, 0xdb, 0x19, 0xa0, 0x01, 0x2a, 0xbf, 0x18, 0x08, 0x11, 0x11, 0x11, 0x11, 0x81, 0x3f
        /*0020*/ 	.byte	0x54, 0x55, 0x55, 0x55, 0x55, 0x55, 0xc5, 0xbf, 0x00, 0x00, 0x00, 0x00, 0x00, 0x00, 0x00, 0x00
        /*0030*/ 	.byte	0x00, 0x00, 0x00, 0x00, 0x00, 0x00, 0x00, 0x00, 0x64, 0x81, 0xfd, 0x20, 0x83, 0xff, 0xa8, 0xbd
        /*0040*/ 	.byte	0x28, 0x85, 0xef, 0xc1, 0xa7, 0xee, 0x21, 0x3e, 0xd9, 0xe6, 0x06, 0x8e, 0x4f, 0x7e, 0x92, 0xbe
        /*0050*/ 	.byte	0xe9, 0xbc, 0xdd, 0x19, 0xa0, 0x01, 0xfa, 0x3e, 0x47, 0x5d, 0xc1, 0x16, 0x6c, 0xc1, 0x56, 0xbf
        /*0060*/ 	.byte	0x51, 0x55, 0x55, 0x55, 0x55, 0x55, 0xa5, 0x3f, 0x00, 0x00, 0x00, 0x00, 0x00, 0x00, 0xe0, 0xbf
        /*0070*/ 	.byte	0x00, 0x00, 0x00, 0x00, 0x00, 0x00, 0xf0, 0x3f, 0x00, 0x00, 0x00, 0x00, 0x00, 0x00, 0x00, 0x00
	.type		__cudart_i2opi_d,@object
	.size		__cudart_i2opi_d,(.L_0 - __cudart_i2opi_d)
__cudart_i2opi_d:
        /* <DEDUP_REMOVED lines=9> */
.L_0:


//--------------------- .nv.shared.reserved.0     --------------------------
	.section	.nv.shared.reserved.0,"aw",@nobits
	.weak		__nv_reservedSMEM_offset_0_alias
	.size		__nv_reservedSMEM_offset_0_alias, 0, 64
	.other		__nv_reservedSMEM_offset_0_alias,@"STO_CUDA_RESERVED_SHARED STV_DEFAULT"
__nv_reservedSMEM_offset_0_alias:
	.zero		0
	.zero		64


//--------------------- .nv.constant0._Z5prob3PiiiiiiP4Vec3S1_S1_P4Prop --------------------------
	.section	.nv.constant0._Z5prob3PiiiiiiP4Vec3S1_S1_P4Prop,"a",@progbits
	.sectionflags	@""
	.align	4
.nv.constant0._Z5prob3PiiiiiiP4Vec3S1_S1_P4Prop:
	.zero		960


//--------------------- .nv.constant0._Z5prob2PiiiiiP4Vec3S1_S1_P4Prop --------------------------
	.section	.nv.constant0._Z5prob2PiiiiiP4Vec3S1_S1_P4Prop,"a",@progbits
	.sectionflags	@""
	.align	4
.nv.constant0._Z5prob2PiiiiiP4Vec3S1_S1_P4Prop:
	.zero		952


//--------------------- .nv.constant0._Z5prob1PdiiiiP4Vec3S1_S1_P4Prop --------------------------
	.section	.nv.constant0._Z5prob1PdiiiiP4Vec3S1_S1_P4Prop,"a",@progbits
	.sectionflags	@""
	.align	4
.nv.constant0._Z5prob1PdiiiiP4Vec3S1_S1_P4Prop:
	.zero		952


//--------------------- SYMBOLS --------------------------

	.type		.nv.reservedSmem.offset0,@object
	.size		.nv.reservedSmem.offset0,0x4
